//
// Generated by NVIDIA NVVM Compiler
//
// Compiler Build ID: CL-36424714
// Cuda compilation tools, release 13.0, V13.0.88
// Based on NVVM 20.0.0
//

.version 9.0
.target sm_100
.address_size 64

	// .globl	_Z16printArrayKernelPfjj
.extern .func  (.param .b32 func_retval0) vprintf
(
	.param .b64 vprintf_param_0,
	.param .b64 vprintf_param_1
)
;
.global .align 1 .b8 $str[22] = {73, 110, 100, 101, 120, 58, 32, 37, 100, 44, 32, 86, 97, 108, 117, 101, 58, 32, 37, 102, 10};

.visible .entry _Z16printArrayKernelPfjj(
	.param .u64 .ptr .align 1 _Z16printArrayKernelPfjj_param_0,
	.param .u32 _Z16printArrayKernelPfjj_param_1,
	.param .u32 _Z16printArrayKernelPfjj_param_2
)
{
	.local .align 16 .b8 	__local_depot0[16];
	.reg .b64 	%SP;
	.reg .b64 	%SPL;
	.reg .pred 	%p<5>;
	.reg .b32 	%r<16>;
	.reg .b32 	%f<2>;
	.reg .b64 	%rd<9>;
	.reg .b64 	%fd<2>;

	mov.u64 	%SPL, __local_depot0;
	cvta.local.u64 	%SP, %SPL;
	ld.param.u64 	%rd1, [_Z16printArrayKernelPfjj_param_0];
	ld.param.u32 	%r4, [_Z16printArrayKernelPfjj_param_1];
	ld.param.u32 	%r5, [_Z16printArrayKernelPfjj_param_2];
	mov.u32 	%r7, %tid.x;
	mov.u32 	%r8, %ntid.x;
	mov.u32 	%r9, %ctaid.x;
	mad.lo.s32 	%r1, %r8, %r9, %r7;
	mov.u32 	%r10, %tid.y;
	mov.u32 	%r11, %ntid.y;
	mov.u32 	%r12, %ctaid.y;
	mad.lo.s32 	%r13, %r11, %r12, %r10;
	setp.ge.u32 	%p1, %r1, %r4;
	setp.ge.u32 	%p2, %r13, %r5;
	or.pred  	%p3, %p1, %p2;
	@%p3 bra 	$L__BB0_3;
	cvta.to.global.u64 	%rd2, %rd1;
	mad.lo.s32 	%r3, %r4, %r13, %r1;
	mul.wide.u32 	%rd3, %r3, 4;
	add.s64 	%rd4, %rd2, %rd3;
	ld.global.f32 	%f1, [%rd4];
	setp.eq.f32 	%p4, %f1, 0f00000000;
	@%p4 bra 	$L__BB0_3;
	add.u64 	%rd5, %SP, 0;
	add.u64 	%rd6, %SPL, 0;
	cvt.f64.f32 	%fd1, %f1;
	st.local.u32 	[%rd6], %r3;
	st.local.f64 	[%rd6+8], %fd1;
	mov.u64 	%rd7, $str;
	cvta.global.u64 	%rd8, %rd7;
	{ // callseq 0, 0
	.param .b64 param0;
	st.param.b64 	[param0], %rd8;
	.param .b64 param1;
	st.param.b64 	[param1], %rd5;
	.param .b32 retval0;
	call.uni (retval0), 
	vprintf, 
	(
	param0, 
	param1
	);
	ld.param.b32 	%r14, [retval0];
	} // callseq 0
$L__BB0_3:
	ret;

}
	// .globl	_Z16setWeightsKernelPfjj
.visible .entry _Z16setWeightsKernelPfjj(
	.param .u64 .ptr .align 1 _Z16setWeightsKernelPfjj_param_0,
	.param .u32 _Z16setWeightsKernelPfjj_param_1,
	.param .u32 _Z16setWeightsKernelPfjj_param_2
)
{
	.reg .pred 	%p<4>;
	.reg .b32 	%r<15>;
	.reg .b64 	%rd<5>;

	ld.param.u64 	%rd1, [_Z16setWeightsKernelPfjj_param_0];
	ld.param.u32 	%r3, [_Z16setWeightsKernelPfjj_param_1];
	ld.param.u32 	%r4, [_Z16setWeightsKernelPfjj_param_2];
	mov.u32 	%r6, %tid.x;
	mov.u32 	%r7, %ntid.x;
	mov.u32 	%r8, %ctaid.x;
	mad.lo.s32 	%r1, %r7, %r8, %r6;
	mov.u32 	%r9, %tid.y;
	mov.u32 	%r10, %ntid.y;
	mov.u32 	%r11, %ctaid.y;
	mad.lo.s32 	%r12, %r10, %r11, %r9;
	setp.ge.u32 	%p1, %r1, %r3;
	setp.ge.u32 	%p2, %r12, %r4;
	or.pred  	%p3, %p1, %p2;
	@%p3 bra 	$L__BB1_2;
	cvta.to.global.u64 	%rd2, %rd1;
	mad.lo.s32 	%r13, %r3, %r12, %r1;
	mul.wide.u32 	%rd3, %r13, 4;
	add.s64 	%rd4, %rd2, %rd3;
	mov.b32 	%r14, 1065353216;
	st.global.u32 	[%rd4], %r14;
$L__BB1_2:
	ret;

}
	// .globl	_Z24updateWeightsPrimeKernelPfS_jjf
.visible .entry _Z24updateWeightsPrimeKernelPfS_jjf(
	.param .u64 .ptr .align 1 _Z24updateWeightsPrimeKernelPfS_jjf_param_0,
	.param .u64 .ptr .align 1 _Z24updateWeightsPrimeKernelPfS_jjf_param_1,
	.param .u32 _Z24updateWeightsPrimeKernelPfS_jjf_param_2,
	.param .u32 _Z24updateWeightsPrimeKernelPfS_jjf_param_3,
	.param .f32 _Z24updateWeightsPrimeKernelPfS_jjf_param_4
)
{
	.reg .pred 	%p<4>;
	.reg .b32 	%r<14>;
	.reg .b32 	%f<4>;
	.reg .b64 	%rd<8>;

	ld.param.u64 	%rd1, [_Z24updateWeightsPrimeKernelPfS_jjf_param_0];
	ld.param.u64 	%rd2, [_Z24updateWeightsPrimeKernelPfS_jjf_param_1];
	ld.param.u32 	%r3, [_Z24updateWeightsPrimeKernelPfS_jjf_param_2];
	ld.param.u32 	%r4, [_Z24updateWeightsPrimeKernelPfS_jjf_param_3];
	ld.param.f32 	%f1, [_Z24updateWeightsPrimeKernelPfS_jjf_param_4];
	mov.u32 	%r6, %tid.x;
	mov.u32 	%r7, %ntid.x;
	mov.u32 	%r8, %ctaid.x;
	mad.lo.s32 	%r1, %r7, %r8, %r6;
	mov.u32 	%r9, %tid.y;
	mov.u32 	%r10, %ntid.y;
	mov.u32 	%r11, %ctaid.y;
	mad.lo.s32 	%r12, %r10, %r11, %r9;
	setp.ge.u32 	%p1, %r1, %r3;
	setp.ge.u32 	%p2, %r12, %r4;
	or.pred  	%p3, %p1, %p2;
	@%p3 bra 	$L__BB2_2;
	cvta.to.global.u64 	%rd3, %rd2;
	cvta.to.global.u64 	%rd4, %rd1;
	mad.lo.s32 	%r13, %r3, %r12, %r1;
	mul.wide.u32 	%rd5, %r13, 4;
	add.s64 	%rd6, %rd3, %rd5;
	ld.global.f32 	%f2, [%rd6];
	add.f32 	%f3, %f1, %f2;
	add.s64 	%rd7, %rd4, %rd5;
	st.global.f32 	[%rd7], %f3;
$L__BB2_2:
	ret;

}
	// .globl	_Z30prepareHorizontalPottsProblemsPfS_S_S_S_S_fjjj
.visible .entry _Z30prepareHorizontalPottsProblemsPfS_S_S_S_S_fjjj(
	.param .u64 .ptr .align 1 _Z30prepareHorizontalPottsProblemsPfS_S_S_S_S_fjjj_param_0,
	.param .u64 .ptr .align 1 _Z30prepareHorizontalPottsProblemsPfS_S_S_S_S_fjjj_param_1,
	.param .u64 .ptr .align 1 _Z30prepareHorizontalPottsProblemsPfS_S_S_S_S_fjjj_param_2,
	.param .u64 .ptr .align 1 _Z30prepareHorizontalPottsProblemsPfS_S_S_S_S_fjjj_param_3,
	.param .u64 .ptr .align 1 _Z30prepareHorizontalPottsProblemsPfS_S_S_S_S_fjjj_param_4,
	.param .u64 .ptr .align 1 _Z30prepareHorizontalPottsProblemsPfS_S_S_S_S_fjjj_param_5,
	.param .f32 _Z30prepareHorizontalPottsProblemsPfS_S_S_S_S_fjjj_param_6,
	.param .u32 _Z30prepareHorizontalPottsProblemsPfS_S_S_S_S_fjjj_param_7,
	.param .u32 _Z30prepareHorizontalPottsProblemsPfS_S_S_S_S_fjjj_param_8,
	.param .u32 _Z30prepareHorizontalPottsProblemsPfS_S_S_S_S_fjjj_param_9
)
{
	.reg .pred 	%p<6>;
	.reg .b32 	%r<23>;
	.reg .b32 	%f<11>;
	.reg .b64 	%rd<21>;

	ld.param.u64 	%rd1, [_Z30prepareHorizontalPottsProblemsPfS_S_S_S_S_fjjj_param_0];
	ld.param.u64 	%rd2, [_Z30prepareHorizontalPottsProblemsPfS_S_S_S_S_fjjj_param_1];
	ld.param.u64 	%rd3, [_Z30prepareHorizontalPottsProblemsPfS_S_S_S_S_fjjj_param_2];
	ld.param.u64 	%rd4, [_Z30prepareHorizontalPottsProblemsPfS_S_S_S_S_fjjj_param_3];
	ld.param.u64 	%rd5, [_Z30prepareHorizontalPottsProblemsPfS_S_S_S_S_fjjj_param_4];
	ld.param.u64 	%rd6, [_Z30prepareHorizontalPottsProblemsPfS_S_S_S_S_fjjj_param_5];
	ld.param.f32 	%f1, [_Z30prepareHorizontalPottsProblemsPfS_S_S_S_S_fjjj_param_6];
	ld.param.u32 	%r4, [_Z30prepareHorizontalPottsProblemsPfS_S_S_S_S_fjjj_param_7];
	ld.param.u32 	%r6, [_Z30prepareHorizontalPottsProblemsPfS_S_S_S_S_fjjj_param_8];
	ld.param.u32 	%r7, [_Z30prepareHorizontalPottsProblemsPfS_S_S_S_S_fjjj_param_9];
	mov.u32 	%r9, %tid.x;
	mov.u32 	%r10, %ntid.x;
	mov.u32 	%r11, %ctaid.x;
	mad.lo.s32 	%r1, %r10, %r11, %r9;
	mov.u32 	%r12, %tid.y;
	mov.u32 	%r13, %ntid.y;
	mov.u32 	%r14, %ctaid.y;
	mad.lo.s32 	%r15, %r13, %r14, %r12;
	mov.u32 	%r16, %tid.z;
	mov.u32 	%r17, %ntid.z;
	mov.u32 	%r18, %ctaid.z;
	mad.lo.s32 	%r19, %r17, %r18, %r16;
	setp.ge.u32 	%p1, %r1, %r4;
	setp.ge.u32 	%p2, %r15, %r6;
	or.pred  	%p3, %p1, %p2;
	setp.ge.u32 	%p4, %r19, %r7;
	or.pred  	%p5, %p3, %p4;
	@%p5 bra 	$L__BB3_2;
	cvta.to.global.u64 	%rd7, %rd4;
	cvta.to.global.u64 	%rd8, %rd1;
	cvta.to.global.u64 	%rd9, %rd3;
	cvta.to.global.u64 	%rd10, %rd6;
	cvta.to.global.u64 	%rd11, %rd5;
	cvta.to.global.u64 	%rd12, %rd2;
	mad.lo.s32 	%r20, %r4, %r15, %r1;
	mul.lo.s32 	%r21, %r4, %r19;
	mad.lo.s32 	%r22, %r21, %r6, %r20;
	mul.wide.u32 	%rd13, %r20, 4;
	add.s64 	%rd14, %rd7, %rd13;
	ld.global.f32 	%f2, [%rd14];
	mul.wide.u32 	%rd15, %r22, 4;
	add.s64 	%rd16, %rd8, %rd15;
	ld.global.f32 	%f3, [%rd16];
	add.s64 	%rd17, %rd9, %rd15;
	ld.global.f32 	%f4, [%rd17];
	mul.f32 	%f5, %f1, %f4;
	fma.rn.f32 	%f6, %f2, %f3, %f5;
	add.s64 	%rd18, %rd10, %rd15;
	ld.global.f32 	%f7, [%rd18];
	sub.f32 	%f8, %f6, %f7;
	add.s64 	%rd19, %rd11, %rd13;
	ld.global.f32 	%f9, [%rd19];
	div.rn.f32 	%f10, %f8, %f9;
	add.s64 	%rd20, %rd12, %rd15;
	st.global.f32 	[%rd20], %f10;
$L__BB3_2:
	ret;

}
	// .globl	_Z28prepareVerticalPottsProblemsPfS_S_S_S_S_fjjj
.visible .entry _Z28prepareVerticalPottsProblemsPfS_S_S_S_S_fjjj(
	.param .u64 .ptr .align 1 _Z28prepareVerticalPottsProblemsPfS_S_S_S_S_fjjj_param_0,
	.param .u64 .ptr .align 1 _Z28prepareVerticalPottsProblemsPfS_S_S_S_S_fjjj_param_1,
	.param .u64 .ptr .align 1 _Z28prepareVerticalPottsProblemsPfS_S_S_S_S_fjjj_param_2,
	.param .u64 .ptr .align 1 _Z28prepareVerticalPottsProblemsPfS_S_S_S_S_fjjj_param_3,
	.param .u64 .ptr .align 1 _Z28prepareVerticalPottsProblemsPfS_S_S_S_S_fjjj_param_4,
	.param .u64 .ptr .align 1 _Z28prepareVerticalPottsProblemsPfS_S_S_S_S_fjjj_param_5,
	.param .f32 _Z28prepareVerticalPottsProblemsPfS_S_S_S_S_fjjj_param_6,
	.param .u32 _Z28prepareVerticalPottsProblemsPfS_S_S_S_S_fjjj_param_7,
	.param .u32 _Z28prepareVerticalPottsProblemsPfS_S_S_S_S_fjjj_param_8,
	.param .u32 _Z28prepareVerticalPottsProblemsPfS_S_S_S_S_fjjj_param_9
)
{
	.reg .pred 	%p<6>;
	.reg .b32 	%r<23>;
	.reg .b32 	%f<11>;
	.reg .b64 	%rd<21>;

	ld.param.u64 	%rd1, [_Z28prepareVerticalPottsProblemsPfS_S_S_S_S_fjjj_param_0];
	ld.param.u64 	%rd2, [_Z28prepareVerticalPottsProblemsPfS_S_S_S_S_fjjj_param_1];
	ld.param.u64 	%rd3, [_Z28prepareVerticalPottsProblemsPfS_S_S_S_S_fjjj_param_2];
	ld.param.u64 	%rd4, [_Z28prepareVerticalPottsProblemsPfS_S_S_S_S_fjjj_param_3];
	ld.param.u64 	%rd5, [_Z28prepareVerticalPottsProblemsPfS_S_S_S_S_fjjj_param_4];
	ld.param.u64 	%rd6, [_Z28prepareVerticalPottsProblemsPfS_S_S_S_S_fjjj_param_5];
	ld.param.f32 	%f1, [_Z28prepareVerticalPottsProblemsPfS_S_S_S_S_fjjj_param_6];
	ld.param.u32 	%r4, [_Z28prepareVerticalPottsProblemsPfS_S_S_S_S_fjjj_param_7];
	ld.param.u32 	%r6, [_Z28prepareVerticalPottsProblemsPfS_S_S_S_S_fjjj_param_8];
	ld.param.u32 	%r7, [_Z28prepareVerticalPottsProblemsPfS_S_S_S_S_fjjj_param_9];
	mov.u32 	%r9, %tid.x;
	mov.u32 	%r10, %ntid.x;
	mov.u32 	%r11, %ctaid.x;
	mad.lo.s32 	%r1, %r10, %r11, %r9;
	mov.u32 	%r12, %tid.y;
	mov.u32 	%r13, %ntid.y;
	mov.u32 	%r14, %ctaid.y;
	mad.lo.s32 	%r15, %r13, %r14, %r12;
	mov.u32 	%r16, %tid.z;
	mov.u32 	%r17, %ntid.z;
	mov.u32 	%r18, %ctaid.z;
	mad.lo.s32 	%r19, %r17, %r18, %r16;
	setp.ge.u32 	%p1, %r1, %r4;
	setp.ge.u32 	%p2, %r15, %r6;
	or.pred  	%p3, %p1, %p2;
	setp.ge.u32 	%p4, %r19, %r7;
	or.pred  	%p5, %p3, %p4;
	@%p5 bra 	$L__BB4_2;
	cvta.to.global.u64 	%rd7, %rd4;
	cvta.to.global.u64 	%rd8, %rd1;
	cvta.to.global.u64 	%rd9, %rd2;
	cvta.to.global.u64 	%rd10, %rd6;
	cvta.to.global.u64 	%rd11, %rd5;
	cvta.to.global.u64 	%rd12, %rd3;
	mad.lo.s32 	%r20, %r4, %r15, %r1;
	mul.lo.s32 	%r21, %r4, %r19;
	mad.lo.s32 	%r22, %r21, %r6, %r20;
	mul.wide.u32 	%rd13, %r20, 4;
	add.s64 	%rd14, %rd7, %rd13;
	ld.global.f32 	%f2, [%rd14];
	mul.wide.u32 	%rd15, %r22, 4;
	add.s64 	%rd16, %rd8, %rd15;
	ld.global.f32 	%f3, [%rd16];
	add.s64 	%rd17, %rd9, %rd15;
	ld.global.f32 	%f4, [%rd17];
	mul.f32 	%f5, %f1, %f4;
	fma.rn.f32 	%f6, %f2, %f3, %f5;
	add.s64 	%rd18, %rd10, %rd15;
	ld.global.f32 	%f7, [%rd18];
	sub.f32 	%f8, %f6, %f7;
	add.s64 	%rd19, %rd11, %rd13;
	ld.global.f32 	%f9, [%rd19];
	div.rn.f32 	%f10, %f8, %f9;
	add.s64 	%rd20, %rd12, %rd15;
	st.global.f32 	[%rd20], %f10;
$L__BB4_2:
	ret;

}
	// .globl	_Z30updateLagrangeMultiplierKernelPfS_S_S_fjjj
.visible .entry _Z30updateLagrangeMultiplierKernelPfS_S_S_fjjj(
	.param .u64 .ptr .align 1 _Z30updateLagrangeMultiplierKernelPfS_S_S_fjjj_param_0,
	.param .u64 .ptr .align 1 _Z30updateLagrangeMultiplierKernelPfS_S_S_fjjj_param_1,
	.param .u64 .ptr .align 1 _Z30updateLagrangeMultiplierKernelPfS_S_S_fjjj_param_2,
	.param .u64 .ptr .align 1 _Z30updateLagrangeMultiplierKernelPfS_S_S_fjjj_param_3,
	.param .f32 _Z30updateLagrangeMultiplierKernelPfS_S_S_fjjj_param_4,
	.param .u32 _Z30updateLagrangeMultiplierKernelPfS_S_S_fjjj_param_5,
	.param .u32 _Z30updateLagrangeMultiplierKernelPfS_S_S_fjjj_param_6,
	.param .u32 _Z30updateLagrangeMultiplierKernelPfS_S_S_fjjj_param_7
)
{
	.reg .pred 	%p<6>;
	.reg .b32 	%r<20>;
	.reg .b32 	%f<7>;
	.reg .b64 	%rd<14>;

	ld.param.u64 	%rd1, [_Z30updateLagrangeMultiplierKernelPfS_S_S_fjjj_param_0];
	ld.param.u64 	%rd2, [_Z30updateLagrangeMultiplierKernelPfS_S_S_fjjj_param_1];
	ld.param.u64 	%rd3, [_Z30updateLagrangeMultiplierKernelPfS_S_S_fjjj_param_2];
	ld.param.u64 	%rd4, [_Z30updateLagrangeMultiplierKernelPfS_S_S_fjjj_param_3];
	ld.param.f32 	%f1, [_Z30updateLagrangeMultiplierKernelPfS_S_S_fjjj_param_4];
	ld.param.u32 	%r4, [_Z30updateLagrangeMultiplierKernelPfS_S_S_fjjj_param_5];
	ld.param.u32 	%r6, [_Z30updateLagrangeMultiplierKernelPfS_S_S_fjjj_param_6];
	ld.param.u32 	%r7, [_Z30updateLagrangeMultiplierKernelPfS_S_S_fjjj_param_7];
	mov.u32 	%r8, %tid.x;
	mov.u32 	%r9, %ntid.x;
	mov.u32 	%r10, %ctaid.x;
	mad.lo.s32 	%r1, %r9, %r10, %r8;
	mov.u32 	%r11, %tid.y;
	mov.u32 	%r12, %ntid.y;
	mov.u32 	%r13, %ctaid.y;
	mad.lo.s32 	%r14, %r12, %r13, %r11;
	mov.u32 	%r15, %tid.z;
	mov.u32 	%r16, %ntid.z;
	mov.u32 	%r17, %ctaid.z;
	mad.lo.s32 	%r3, %r16, %r17, %r15;
	setp.ge.u32 	%p1, %r1, %r4;
	setp.ge.u32 	%p2, %r14, %r6;
	or.pred  	%p3, %p1, %p2;
	setp.ge.u32 	%p4, %r3, %r7;
	or.pred  	%p5, %p3, %p4;
	@%p5 bra 	$L__BB5_2;
	cvta.to.global.u64 	%rd5, %rd1;
	cvta.to.global.u64 	%rd6, %rd2;
	cvta.to.global.u64 	%rd7, %rd4;
	cvta.to.global.u64 	%rd8, %rd3;
	mad.lo.s32 	%r18, %r6, %r3, %r14;
	mad.lo.s32 	%r19, %r18, %r4, %r1;
	mul.wide.u32 	%rd9, %r19, 4;
	add.s64 	%rd10, %rd5, %rd9;
	ld.global.f32 	%f2, [%rd10];
	add.s64 	%rd11, %rd6, %rd9;
	ld.global.f32 	%f3, [%rd11];
	sub.f32 	%f4, %f2, %f3;
	add.s64 	%rd12, %rd7, %rd9;
	st.global.f32 	[%rd12], %f4;
	add.s64 	%rd13, %rd8, %rd9;
	ld.global.f32 	%f5, [%rd13];
	fma.rn.f32 	%f6, %f1, %f4, %f5;
	st.global.f32 	[%rd13], %f6;
$L__BB5_2:
	ret;

}
	// .globl	_Z32applyHorizontalPottsSolverKernelPfS_PjS_S_S_S_fjjj
.visible .entry _Z32applyHorizontalPottsSolverKernelPfS_PjS_S_S_S_fjjj(
	.param .u64 .ptr .align 1 _Z32applyHorizontalPottsSolverKernelPfS_PjS_S_S_S_fjjj_param_0,
	.param .u64 .ptr .align 1 _Z32applyHorizontalPottsSolverKernelPfS_PjS_S_S_S_fjjj_param_1,
	.param .u64 .ptr .align 1 _Z32applyHorizontalPottsSolverKernelPfS_PjS_S_S_S_fjjj_param_2,
	.param .u64 .ptr .align 1 _Z32applyHorizontalPottsSolverKernelPfS_PjS_S_S_S_fjjj_param_3,
	.param .u64 .ptr .align 1 _Z32applyHorizontalPottsSolverKernelPfS_PjS_S_S_S_fjjj_param_4,
	.param .u64 .ptr .align 1 _Z32applyHorizontalPottsSolverKernelPfS_PjS_S_S_S_fjjj_param_5,
	.param .u64 .ptr .align 1 _Z32applyHorizontalPottsSolverKernelPfS_PjS_S_S_S_fjjj_param_6,
	.param .f32 _Z32applyHorizontalPottsSolverKernelPfS_PjS_S_S_S_fjjj_param_7,
	.param .u32 _Z32applyHorizontalPottsSolverKernelPfS_PjS_S_S_S_fjjj_param_8,
	.param .u32 _Z32applyHorizontalPottsSolverKernelPfS_PjS_S_S_S_fjjj_param_9,
	.param .u32 _Z32applyHorizontalPottsSolverKernelPfS_PjS_S_S_S_fjjj_param_10
)
{
	.reg .pred 	%p<37>;
	.reg .b32 	%r<210>;
	.reg .b32 	%f<211>;
	.reg .b64 	%rd<235>;

	ld.param.u64 	%rd16, [_Z32applyHorizontalPottsSolverKernelPfS_PjS_S_S_S_fjjj_param_0];
	ld.param.u64 	%rd17, [_Z32applyHorizontalPottsSolverKernelPfS_PjS_S_S_S_fjjj_param_2];
	ld.param.u64 	%rd18, [_Z32applyHorizontalPottsSolverKernelPfS_PjS_S_S_S_fjjj_param_3];
	ld.param.u64 	%rd19, [_Z32applyHorizontalPottsSolverKernelPfS_PjS_S_S_S_fjjj_param_4];
	ld.param.u64 	%rd20, [_Z32applyHorizontalPottsSolverKernelPfS_PjS_S_S_S_fjjj_param_5];
	ld.param.u64 	%rd21, [_Z32applyHorizontalPottsSolverKernelPfS_PjS_S_S_S_fjjj_param_6];
	ld.param.u32 	%r202, [_Z32applyHorizontalPottsSolverKernelPfS_PjS_S_S_S_fjjj_param_8];
	ld.param.u32 	%r67, [_Z32applyHorizontalPottsSolverKernelPfS_PjS_S_S_S_fjjj_param_9];
	cvta.to.global.u64 	%rd1, %rd16;
	cvta.to.global.u64 	%rd2, %rd17;
	cvta.to.global.u64 	%rd3, %rd18;
	cvta.to.global.u64 	%rd4, %rd21;
	cvta.to.global.u64 	%rd5, %rd20;
	cvta.to.global.u64 	%rd6, %rd19;
	mov.u32 	%r1, %tid.y;
	mov.u32 	%r69, %ntid.y;
	mov.u32 	%r70, %ctaid.y;
	mul.lo.s32 	%r2, %r69, %r70;
	add.s32 	%r3, %r2, %r1;
	setp.ge.u32 	%p1, %r3, %r67;
	@%p1 bra 	$L__BB6_51;
	mov.b32 	%r71, 0;
	st.global.u32 	[%rd6], %r71;
	add.s32 	%r4, %r202, 1;
	mul.wide.u32 	%rd22, %r4, 4;
	add.s64 	%rd23, %rd6, %rd22;
	st.global.u32 	[%rd23], %r71;
	shl.b32 	%r72, %r4, 1;
	mul.wide.u32 	%rd24, %r72, 4;
	add.s64 	%rd25, %rd6, %rd24;
	st.global.u32 	[%rd25], %r71;
	st.global.u32 	[%rd5], %r71;
	st.global.u32 	[%rd4], %r71;
	setp.eq.s32 	%p2, %r202, 0;
	@%p2 bra 	$L__BB6_38;
	mul.lo.s32 	%r5, %r202, %r3;
	mul.lo.s32 	%r6, %r67, %r202;
	add.s32 	%r7, %r6, %r67;
	setp.eq.s32 	%p3, %r202, 1;
	mov.b32 	%r192, 0;
	@%p3 bra 	$L__BB6_5;
	mov.b32 	%r195, 0;
$L__BB6_4:
	ld.param.u64 	%rd233, [_Z32applyHorizontalPottsSolverKernelPfS_PjS_S_S_S_fjjj_param_1];
	add.s32 	%r75, %r195, %r5;
	cvta.to.global.u64 	%rd26, %rd233;
	mul.wide.u32 	%rd27, %r75, 4;
	add.s64 	%rd28, %rd26, %rd27;
	ld.global.f32 	%f29, [%rd28];
	add.s64 	%rd29, %rd1, %rd27;
	ld.global.f32 	%f30, [%rd29];
	add.s32 	%r76, %r75, %r3;
	mul.wide.u32 	%rd30, %r76, 4;
	add.s64 	%rd31, %rd6, %rd30;
	ld.global.f32 	%f31, [%rd31];
	fma.rn.f32 	%f32, %f29, %f30, %f31;
	add.s32 	%r77, %r76, 1;
	mul.wide.u32 	%rd32, %r77, 4;
	add.s64 	%rd33, %rd6, %rd32;
	st.global.f32 	[%rd33], %f32;
	add.s32 	%r78, %r75, %r6;
	mul.wide.u32 	%rd34, %r78, 4;
	add.s64 	%rd35, %rd1, %rd34;
	ld.global.f32 	%f33, [%rd35];
	add.s32 	%r79, %r76, %r7;
	mul.wide.u32 	%rd36, %r79, 4;
	add.s64 	%rd37, %rd6, %rd36;
	ld.global.f32 	%f34, [%rd37];
	fma.rn.f32 	%f35, %f29, %f33, %f34;
	add.s32 	%r80, %r79, 1;
	mul.wide.u32 	%rd38, %r80, 4;
	add.s64 	%rd39, %rd6, %rd38;
	st.global.f32 	[%rd39], %f35;
	add.s32 	%r81, %r78, %r6;
	mul.wide.u32 	%rd40, %r81, 4;
	add.s64 	%rd41, %rd1, %rd40;
	ld.global.f32 	%f36, [%rd41];
	add.s32 	%r82, %r79, %r7;
	mul.wide.u32 	%rd42, %r82, 4;
	add.s64 	%rd43, %rd6, %rd42;
	ld.global.f32 	%f37, [%rd43];
	fma.rn.f32 	%f38, %f29, %f36, %f37;
	add.s32 	%r83, %r82, 1;
	mul.wide.u32 	%rd44, %r83, 4;
	add.s64 	%rd45, %rd6, %rd44;
	st.global.f32 	[%rd45], %f38;
	ld.global.f32 	%f39, [%rd29];
	ld.global.f32 	%f40, [%rd35];
	mul.f32 	%f41, %f40, %f40;
	fma.rn.f32 	%f42, %f39, %f39, %f41;
	ld.global.f32 	%f43, [%rd41];
	fma.rn.f32 	%f44, %f43, %f43, %f42;
	add.s64 	%rd46, %rd5, %rd30;
	ld.global.f32 	%f45, [%rd46];
	fma.rn.f32 	%f46, %f29, %f44, %f45;
	add.s64 	%rd47, %rd5, %rd32;
	st.global.f32 	[%rd47], %f46;
	add.s64 	%rd48, %rd4, %rd30;
	ld.global.f32 	%f47, [%rd48];
	add.f32 	%f48, %f29, %f47;
	add.s64 	%rd49, %rd4, %rd32;
	st.global.f32 	[%rd49], %f48;
	add.s32 	%r84, %r75, 1;
	mul.wide.u32 	%rd50, %r84, 4;
	add.s64 	%rd51, %rd26, %rd50;
	ld.global.f32 	%f49, [%rd51];
	add.s64 	%rd52, %rd1, %rd50;
	ld.global.f32 	%f50, [%rd52];
	ld.global.f32 	%f51, [%rd33];
	fma.rn.f32 	%f52, %f49, %f50, %f51;
	add.s32 	%r195, %r195, 2;
	add.s32 	%r85, %r76, 2;
	mul.wide.u32 	%rd53, %r85, 4;
	add.s64 	%rd54, %rd6, %rd53;
	st.global.f32 	[%rd54], %f52;
	add.s32 	%r86, %r78, 1;
	mul.wide.u32 	%rd55, %r86, 4;
	add.s64 	%rd56, %rd1, %rd55;
	ld.global.f32 	%f53, [%rd56];
	ld.global.f32 	%f54, [%rd39];
	fma.rn.f32 	%f55, %f49, %f53, %f54;
	add.s32 	%r87, %r79, 2;
	mul.wide.u32 	%rd57, %r87, 4;
	add.s64 	%rd58, %rd6, %rd57;
	st.global.f32 	[%rd58], %f55;
	add.s32 	%r88, %r81, 1;
	mul.wide.u32 	%rd59, %r88, 4;
	add.s64 	%rd60, %rd1, %rd59;
	ld.global.f32 	%f56, [%rd60];
	ld.global.f32 	%f57, [%rd45];
	fma.rn.f32 	%f58, %f49, %f56, %f57;
	add.s32 	%r89, %r82, 2;
	mul.wide.u32 	%rd61, %r89, 4;
	add.s64 	%rd62, %rd6, %rd61;
	st.global.f32 	[%rd62], %f58;
	ld.global.f32 	%f59, [%rd52];
	ld.global.f32 	%f60, [%rd56];
	mul.f32 	%f61, %f60, %f60;
	fma.rn.f32 	%f62, %f59, %f59, %f61;
	ld.global.f32 	%f63, [%rd60];
	fma.rn.f32 	%f64, %f63, %f63, %f62;
	ld.global.f32 	%f65, [%rd47];
	fma.rn.f32 	%f66, %f49, %f64, %f65;
	add.s64 	%rd63, %rd5, %rd53;
	st.global.f32 	[%rd63], %f66;
	ld.global.f32 	%f67, [%rd49];
	add.f32 	%f68, %f49, %f67;
	add.s64 	%rd64, %rd4, %rd53;
	st.global.f32 	[%rd64], %f68;
	and.b32  	%r192, %r202, -2;
	setp.eq.s32 	%p4, %r195, %r192;
	@%p4 bra 	$L__BB6_5;
	bra.uni 	$L__BB6_4;
$L__BB6_5:
	and.b32  	%r90, %r202, 1;
	setp.eq.b32 	%p5, %r90, 1;
	not.pred 	%p6, %p5;
	@%p6 bra 	$L__BB6_7;
	ld.param.u64 	%rd234, [_Z32applyHorizontalPottsSolverKernelPfS_PjS_S_S_S_fjjj_param_1];
	add.s32 	%r91, %r192, %r5;
	cvta.to.global.u64 	%rd65, %rd234;
	mul.wide.u32 	%rd66, %r91, 4;
	add.s64 	%rd67, %rd65, %rd66;
	ld.global.f32 	%f69, [%rd67];
	add.s64 	%rd68, %rd1, %rd66;
	ld.global.f32 	%f70, [%rd68];
	add.s32 	%r92, %r91, %r3;
	mul.wide.u32 	%rd69, %r92, 4;
	add.s64 	%rd70, %rd6, %rd69;
	ld.global.f32 	%f71, [%rd70];
	fma.rn.f32 	%f72, %f69, %f70, %f71;
	add.s32 	%r93, %r92, 1;
	mul.wide.u32 	%rd71, %r93, 4;
	add.s64 	%rd72, %rd6, %rd71;
	st.global.f32 	[%rd72], %f72;
	add.s32 	%r94, %r91, %r6;
	mul.wide.u32 	%rd73, %r94, 4;
	add.s64 	%rd74, %rd1, %rd73;
	ld.global.f32 	%f73, [%rd74];
	add.s32 	%r95, %r92, %r7;
	mul.wide.u32 	%rd75, %r95, 4;
	add.s64 	%rd76, %rd6, %rd75;
	ld.global.f32 	%f74, [%rd76];
	fma.rn.f32 	%f75, %f69, %f73, %f74;
	add.s32 	%r96, %r95, 1;
	mul.wide.u32 	%rd77, %r96, 4;
	add.s64 	%rd78, %rd6, %rd77;
	st.global.f32 	[%rd78], %f75;
	add.s32 	%r97, %r94, %r6;
	mul.wide.u32 	%rd79, %r97, 4;
	add.s64 	%rd80, %rd1, %rd79;
	ld.global.f32 	%f76, [%rd80];
	add.s32 	%r98, %r95, %r7;
	mul.wide.u32 	%rd81, %r98, 4;
	add.s64 	%rd82, %rd6, %rd81;
	ld.global.f32 	%f77, [%rd82];
	fma.rn.f32 	%f78, %f69, %f76, %f77;
	add.s32 	%r99, %r98, 1;
	mul.wide.u32 	%rd83, %r99, 4;
	add.s64 	%rd84, %rd6, %rd83;
	st.global.f32 	[%rd84], %f78;
	ld.global.f32 	%f79, [%rd68];
	ld.global.f32 	%f80, [%rd74];
	mul.f32 	%f81, %f80, %f80;
	fma.rn.f32 	%f82, %f79, %f79, %f81;
	ld.global.f32 	%f83, [%rd80];
	fma.rn.f32 	%f84, %f83, %f83, %f82;
	add.s64 	%rd85, %rd5, %rd69;
	ld.global.f32 	%f85, [%rd85];
	fma.rn.f32 	%f86, %f69, %f84, %f85;
	add.s64 	%rd86, %rd5, %rd71;
	st.global.f32 	[%rd86], %f86;
	add.s64 	%rd87, %rd4, %rd69;
	ld.global.f32 	%f87, [%rd87];
	add.f32 	%f88, %f69, %f87;
	add.s64 	%rd88, %rd4, %rd71;
	st.global.f32 	[%rd88], %f88;
$L__BB6_7:
	ld.param.u32 	%r187, [_Z32applyHorizontalPottsSolverKernelPfS_PjS_S_S_S_fjjj_param_10];
	add.s32 	%r9, %r5, -1;
	setp.ne.s32 	%p7, %r187, 0;
	add.s32 	%r10, %r9, %r3;
	@%p7 bra 	$L__BB6_17;
	max.u32 	%r11, %r4, 2;
	mov.b32 	%r193, 1;
$L__BB6_9:
	mad.lo.s32 	%r148, %r202, %r3, %r3;
	add.s32 	%r149, %r193, %r148;
	mul.wide.u32 	%rd162, %r149, 4;
	add.s64 	%rd7, %rd5, %rd162;
	ld.global.f32 	%f168, [%rd7];
	add.s64 	%rd163, %rd6, %rd162;
	ld.global.f32 	%f169, [%rd163];
	add.s32 	%r150, %r149, %r7;
	mul.wide.u32 	%rd164, %r150, 4;
	add.s64 	%rd165, %rd6, %rd164;
	ld.global.f32 	%f170, [%rd165];
	mul.f32 	%f171, %f170, %f170;
	fma.rn.f32 	%f172, %f169, %f169, %f171;
	add.s32 	%r151, %r150, %r7;
	mul.wide.u32 	%rd166, %r151, 4;
	add.s64 	%rd167, %rd6, %rd166;
	ld.global.f32 	%f173, [%rd167];
	fma.rn.f32 	%f174, %f173, %f173, %f172;
	add.s64 	%rd8, %rd4, %rd162;
	ld.global.f32 	%f175, [%rd8];
	div.rn.f32 	%f176, %f174, %f175;
	sub.f32 	%f177, %f168, %f176;
	add.s32 	%r152, %r9, %r193;
	mul.wide.u32 	%rd168, %r152, 4;
	add.s64 	%rd9, %rd3, %rd168;
	st.global.f32 	[%rd9], %f177;
	add.s64 	%rd10, %rd2, %rd168;
	mov.b32 	%r153, 0;
	st.global.u32 	[%rd10], %r153;
	setp.lt.u32 	%p22, %r193, 2;
	mov.u32 	%r194, %r193;
	@%p22 bra 	$L__BB6_10;
	bra.uni 	$L__BB6_11;
$L__BB6_10:
	add.s32 	%r193, %r193, 1;
	setp.eq.s32 	%p27, %r193, %r11;
	@%p27 bra 	$L__BB6_38;
	bra.uni 	$L__BB6_9;
$L__BB6_11:
	ld.global.f32 	%f179, [%rd8];
	add.s32 	%r15, %r194, -1;
	add.s32 	%r16, %r10, %r194;
	mul.wide.u32 	%rd169, %r16, 4;
	add.s64 	%rd170, %rd4, %rd169;
	ld.global.f32 	%f180, [%rd170];
	sub.f32 	%f1, %f179, %f180;
	setp.eq.f32 	%p23, %f1, 0f00000000;
	mov.f32 	%f201, 0f00000000;
	@%p23 bra 	$L__BB6_13;
	ld.global.f32 	%f181, [%rd7];
	add.s64 	%rd172, %rd5, %rd169;
	ld.global.f32 	%f182, [%rd172];
	sub.f32 	%f183, %f181, %f182;
	mov.f32 	%f184, 0f80000000;
	div.rn.f32 	%f185, %f184, %f1;
	add.f32 	%f201, %f183, %f185;
$L__BB6_13:
	ld.param.f32 	%f200, [_Z32applyHorizontalPottsSolverKernelPfS_PjS_S_S_S_fjjj_param_7];
	add.f32 	%f4, %f200, %f201;
	ld.global.f32 	%f5, [%rd9];
	setp.gt.f32 	%p24, %f4, %f5;
	@%p24 bra 	$L__BB6_10;
	add.s32 	%r154, %r15, %r9;
	mul.wide.u32 	%rd173, %r154, 4;
	add.s64 	%rd174, %rd3, %rd173;
	ld.global.f32 	%f186, [%rd174];
	add.f32 	%f6, %f4, %f186;
	setp.geu.f32 	%p25, %f6, %f5;
	@%p25 bra 	$L__BB6_16;
	st.global.f32 	[%rd9], %f6;
	st.global.u32 	[%rd10], %r15;
$L__BB6_16:
	setp.gt.u32 	%p26, %r15, 1;
	mov.u32 	%r194, %r15;
	@%p26 bra 	$L__BB6_11;
	bra.uni 	$L__BB6_10;
$L__BB6_17:
	ld.param.u32 	%r188, [_Z32applyHorizontalPottsSolverKernelPfS_PjS_S_S_S_fjjj_param_10];
	max.u32 	%r17, %r4, 2;
	and.b32  	%r18, %r188, 7;
	and.b32  	%r19, %r188, -8;
	mov.b32 	%r196, 1;
$L__BB6_18:
	mad.lo.s32 	%r101, %r202, %r3, %r3;
	add.s32 	%r24, %r196, %r101;
	mul.wide.u32 	%rd89, %r24, 4;
	add.s64 	%rd11, %rd5, %rd89;
	ld.global.f32 	%f89, [%rd11];
	add.s64 	%rd90, %rd6, %rd89;
	ld.global.f32 	%f90, [%rd90];
	add.s32 	%r102, %r24, %r7;
	mul.wide.u32 	%rd91, %r102, 4;
	add.s64 	%rd92, %rd6, %rd91;
	ld.global.f32 	%f91, [%rd92];
	mul.f32 	%f92, %f91, %f91;
	fma.rn.f32 	%f93, %f90, %f90, %f92;
	add.s32 	%r103, %r102, %r7;
	mul.wide.u32 	%rd93, %r103, 4;
	add.s64 	%rd94, %rd6, %rd93;
	ld.global.f32 	%f94, [%rd94];
	fma.rn.f32 	%f95, %f94, %f94, %f93;
	add.s64 	%rd12, %rd4, %rd89;
	ld.global.f32 	%f96, [%rd12];
	div.rn.f32 	%f97, %f95, %f96;
	sub.f32 	%f98, %f89, %f97;
	add.s32 	%r104, %r9, %r196;
	mul.wide.u32 	%rd95, %r104, 4;
	add.s64 	%rd13, %rd3, %rd95;
	st.global.f32 	[%rd13], %f98;
	add.s64 	%rd14, %rd2, %rd95;
	mov.b32 	%r105, 0;
	st.global.u32 	[%rd14], %r105;
	setp.lt.u32 	%p8, %r196, 2;
	@%p8 bra 	$L__BB6_37;
	mov.u32 	%r197, %r196;
$L__BB6_20:
	ld.param.u32 	%r189, [_Z32applyHorizontalPottsSolverKernelPfS_PjS_S_S_S_fjjj_param_10];
	setp.lt.u32 	%p9, %r189, 8;
	add.s32 	%r26, %r10, %r197;
	mov.f32 	%f209, 0f00000000;
	mov.b32 	%r200, 0;
	@%p9 bra 	$L__BB6_23;
	mov.f32 	%f209, 0f00000000;
	mov.b32 	%r198, 0;
$L__BB6_22:
	.pragma "nounroll";
	mul.lo.s32 	%r109, %r7, %r198;
	add.s32 	%r110, %r109, %r24;
	mul.wide.u32 	%rd96, %r110, 4;
	add.s64 	%rd97, %rd6, %rd96;
	ld.global.f32 	%f102, [%rd97];
	add.s32 	%r111, %r26, %r109;
	mul.wide.u32 	%rd98, %r111, 4;
	add.s64 	%rd99, %rd6, %rd98;
	ld.global.f32 	%f103, [%rd99];
	mul.f32 	%f104, %f102, %f103;
	fma.rn.f32 	%f105, %f104, %f104, %f209;
	add.s32 	%r112, %r110, %r7;
	mul.wide.u32 	%rd100, %r112, 4;
	add.s64 	%rd101, %rd6, %rd100;
	ld.global.f32 	%f106, [%rd101];
	add.s32 	%r113, %r111, %r7;
	mul.wide.u32 	%rd102, %r113, 4;
	add.s64 	%rd103, %rd6, %rd102;
	ld.global.f32 	%f107, [%rd103];
	mul.f32 	%f108, %f106, %f107;
	fma.rn.f32 	%f109, %f108, %f108, %f105;
	add.s32 	%r114, %r112, %r7;
	mul.wide.u32 	%rd104, %r114, 4;
	add.s64 	%rd105, %rd6, %rd104;
	ld.global.f32 	%f110, [%rd105];
	add.s32 	%r115, %r113, %r7;
	mul.wide.u32 	%rd106, %r115, 4;
	add.s64 	%rd107, %rd6, %rd106;
	ld.global.f32 	%f111, [%rd107];
	mul.f32 	%f112, %f110, %f111;
	fma.rn.f32 	%f113, %f112, %f112, %f109;
	add.s32 	%r116, %r114, %r7;
	mul.wide.u32 	%rd108, %r116, 4;
	add.s64 	%rd109, %rd6, %rd108;
	ld.global.f32 	%f114, [%rd109];
	add.s32 	%r117, %r115, %r7;
	mul.wide.u32 	%rd110, %r117, 4;
	add.s64 	%rd111, %rd6, %rd110;
	ld.global.f32 	%f115, [%rd111];
	mul.f32 	%f116, %f114, %f115;
	fma.rn.f32 	%f117, %f116, %f116, %f113;
	add.s32 	%r118, %r116, %r7;
	mul.wide.u32 	%rd112, %r118, 4;
	add.s64 	%rd113, %rd6, %rd112;
	ld.global.f32 	%f118, [%rd113];
	add.s32 	%r119, %r117, %r7;
	mul.wide.u32 	%rd114, %r119, 4;
	add.s64 	%rd115, %rd6, %rd114;
	ld.global.f32 	%f119, [%rd115];
	mul.f32 	%f120, %f118, %f119;
	fma.rn.f32 	%f121, %f120, %f120, %f117;
	add.s32 	%r120, %r118, %r7;
	mul.wide.u32 	%rd116, %r120, 4;
	add.s64 	%rd117, %rd6, %rd116;
	ld.global.f32 	%f122, [%rd117];
	add.s32 	%r121, %r119, %r7;
	mul.wide.u32 	%rd118, %r121, 4;
	add.s64 	%rd119, %rd6, %rd118;
	ld.global.f32 	%f123, [%rd119];
	mul.f32 	%f124, %f122, %f123;
	fma.rn.f32 	%f125, %f124, %f124, %f121;
	add.s32 	%r122, %r120, %r7;
	mul.wide.u32 	%rd120, %r122, 4;
	add.s64 	%rd121, %rd6, %rd120;
	ld.global.f32 	%f126, [%rd121];
	add.s32 	%r123, %r121, %r7;
	mul.wide.u32 	%rd122, %r123, 4;
	add.s64 	%rd123, %rd6, %rd122;
	ld.global.f32 	%f127, [%rd123];
	mul.f32 	%f128, %f126, %f127;
	fma.rn.f32 	%f129, %f128, %f128, %f125;
	add.s32 	%r124, %r122, %r7;
	mul.wide.u32 	%rd124, %r124, 4;
	add.s64 	%rd125, %rd6, %rd124;
	ld.global.f32 	%f130, [%rd125];
	add.s32 	%r125, %r123, %r7;
	mul.wide.u32 	%rd126, %r125, 4;
	add.s64 	%rd127, %rd6, %rd126;
	ld.global.f32 	%f131, [%rd127];
	mul.f32 	%f132, %f130, %f131;
	fma.rn.f32 	%f209, %f132, %f132, %f129;
	add.s32 	%r198, %r198, 8;
	setp.ne.s32 	%p10, %r198, %r19;
	mov.u32 	%r200, %r19;
	@%p10 bra 	$L__BB6_22;
$L__BB6_23:
	setp.eq.s32 	%p11, %r18, 0;
	@%p11 bra 	$L__BB6_31;
	add.s32 	%r126, %r18, -1;
	setp.lt.u32 	%p12, %r126, 3;
	@%p12 bra 	$L__BB6_26;
	mul.lo.s32 	%r127, %r7, %r200;
	add.s32 	%r128, %r127, %r24;
	mul.wide.u32 	%rd128, %r128, 4;
	add.s64 	%rd129, %rd6, %rd128;
	ld.global.f32 	%f134, [%rd129];
	add.s32 	%r129, %r26, %r127;
	mul.wide.u32 	%rd130, %r129, 4;
	add.s64 	%rd131, %rd6, %rd130;
	ld.global.f32 	%f135, [%rd131];
	mul.f32 	%f136, %f134, %f135;
	fma.rn.f32 	%f137, %f136, %f136, %f209;
	add.s32 	%r130, %r128, %r7;
	mul.wide.u32 	%rd132, %r130, 4;
	add.s64 	%rd133, %rd6, %rd132;
	ld.global.f32 	%f138, [%rd133];
	add.s32 	%r131, %r129, %r7;
	mul.wide.u32 	%rd134, %r131, 4;
	add.s64 	%rd135, %rd6, %rd134;
	ld.global.f32 	%f139, [%rd135];
	mul.f32 	%f140, %f138, %f139;
	fma.rn.f32 	%f141, %f140, %f140, %f137;
	add.s32 	%r132, %r130, %r7;
	mul.wide.u32 	%rd136, %r132, 4;
	add.s64 	%rd137, %rd6, %rd136;
	ld.global.f32 	%f142, [%rd137];
	add.s32 	%r133, %r131, %r7;
	mul.wide.u32 	%rd138, %r133, 4;
	add.s64 	%rd139, %rd6, %rd138;
	ld.global.f32 	%f143, [%rd139];
	mul.f32 	%f144, %f142, %f143;
	fma.rn.f32 	%f145, %f144, %f144, %f141;
	add.s32 	%r134, %r132, %r7;
	mul.wide.u32 	%rd140, %r134, 4;
	add.s64 	%rd141, %rd6, %rd140;
	ld.global.f32 	%f146, [%rd141];
	add.s32 	%r135, %r133, %r7;
	mul.wide.u32 	%rd142, %r135, 4;
	add.s64 	%rd143, %rd6, %rd142;
	ld.global.f32 	%f147, [%rd143];
	mul.f32 	%f148, %f146, %f147;
	fma.rn.f32 	%f209, %f148, %f148, %f145;
	add.s32 	%r200, %r200, 4;
$L__BB6_26:
	ld.param.u32 	%r190, [_Z32applyHorizontalPottsSolverKernelPfS_PjS_S_S_S_fjjj_param_10];
	and.b32  	%r136, %r190, 3;
	setp.eq.s32 	%p13, %r136, 0;
	@%p13 bra 	$L__BB6_31;
	setp.eq.s32 	%p14, %r136, 1;
	@%p14 bra 	$L__BB6_29;
	mul.lo.s32 	%r137, %r7, %r200;
	add.s32 	%r138, %r137, %r24;
	mul.wide.u32 	%rd144, %r138, 4;
	add.s64 	%rd145, %rd6, %rd144;
	ld.global.f32 	%f150, [%rd145];
	add.s32 	%r139, %r26, %r137;
	mul.wide.u32 	%rd146, %r139, 4;
	add.s64 	%rd147, %rd6, %rd146;
	ld.global.f32 	%f151, [%rd147];
	mul.f32 	%f152, %f150, %f151;
	fma.rn.f32 	%f153, %f152, %f152, %f209;
	add.s32 	%r140, %r138, %r7;
	mul.wide.u32 	%rd148, %r140, 4;
	add.s64 	%rd149, %rd6, %rd148;
	ld.global.f32 	%f154, [%rd149];
	add.s32 	%r141, %r139, %r7;
	mul.wide.u32 	%rd150, %r141, 4;
	add.s64 	%rd151, %rd6, %rd150;
	ld.global.f32 	%f155, [%rd151];
	mul.f32 	%f156, %f154, %f155;
	fma.rn.f32 	%f209, %f156, %f156, %f153;
	add.s32 	%r200, %r200, 2;
$L__BB6_29:
	ld.param.u32 	%r191, [_Z32applyHorizontalPottsSolverKernelPfS_PjS_S_S_S_fjjj_param_10];
	and.b32  	%r142, %r191, 1;
	setp.eq.b32 	%p15, %r142, 1;
	not.pred 	%p16, %p15;
	@%p16 bra 	$L__BB6_31;
	mul.lo.s32 	%r143, %r7, %r200;
	add.s32 	%r144, %r143, %r24;
	mul.wide.u32 	%rd152, %r144, 4;
	add.s64 	%rd153, %rd6, %rd152;
	ld.global.f32 	%f157, [%rd153];
	add.s32 	%r145, %r26, %r143;
	mul.wide.u32 	%rd154, %r145, 4;
	add.s64 	%rd155, %rd6, %rd154;
	ld.global.f32 	%f158, [%rd155];
	mul.f32 	%f159, %f157, %f158;
	fma.rn.f32 	%f209, %f159, %f159, %f209;
$L__BB6_31:
	ld.global.f32 	%f161, [%rd12];
	add.s32 	%r197, %r197, -1;
	mul.wide.u32 	%rd156, %r26, 4;
	add.s64 	%rd157, %rd4, %rd156;
	ld.global.f32 	%f162, [%rd157];
	sub.f32 	%f19, %f161, %f162;
	setp.eq.f32 	%p17, %f19, 0f00000000;
	mov.f32 	%f210, 0f00000000;
	@%p17 bra 	$L__BB6_33;
	ld.global.f32 	%f163, [%rd11];
	add.s64 	%rd159, %rd5, %rd156;
	ld.global.f32 	%f164, [%rd159];
	sub.f32 	%f165, %f163, %f164;
	div.rn.f32 	%f166, %f209, %f19;
	sub.f32 	%f210, %f165, %f166;
$L__BB6_33:
	ld.param.f32 	%f199, [_Z32applyHorizontalPottsSolverKernelPfS_PjS_S_S_S_fjjj_param_7];
	add.f32 	%f22, %f199, %f210;
	ld.global.f32 	%f23, [%rd13];
	setp.gt.f32 	%p18, %f22, %f23;
	@%p18 bra 	$L__BB6_37;
	add.s32 	%r146, %r197, %r9;
	mul.wide.u32 	%rd160, %r146, 4;
	add.s64 	%rd161, %rd3, %rd160;
	ld.global.f32 	%f167, [%rd161];
	add.f32 	%f24, %f22, %f167;
	setp.geu.f32 	%p19, %f24, %f23;
	@%p19 bra 	$L__BB6_36;
	st.global.f32 	[%rd13], %f24;
	st.global.u32 	[%rd14], %r197;
$L__BB6_36:
	setp.gt.u32 	%p20, %r197, 1;
	@%p20 bra 	$L__BB6_20;
$L__BB6_37:
	add.s32 	%r196, %r196, 1;
	setp.ne.s32 	%p21, %r196, %r17;
	@%p21 bra 	$L__BB6_18;
$L__BB6_38:
	mul.lo.s32 	%r36, %r202, %r3;
	add.s32 	%r37, %r36, -1;
	add.s32 	%r38, %r36, %r3;
	mul.lo.s32 	%r39, %r4, %r67;
	mul.lo.s32 	%r40, %r202, %r67;
	shl.b32 	%r155, %r67, 1;
	add.s32 	%r156, %r3, %r155;
	mul.lo.s32 	%r41, %r202, %r156;
	add.s32 	%r157, %r1, %r67;
	add.s32 	%r158, %r157, %r2;
	mul.lo.s32 	%r42, %r202, %r158;
$L__BB6_39:
	mov.u32 	%r43, %r202;
	add.s32 	%r159, %r37, %r43;
	mul.wide.u32 	%rd175, %r159, 4;
	add.s64 	%rd176, %rd2, %rd175;
	ld.global.u32 	%r202, [%rd176];
	setp.eq.s32 	%p28, %r43, 0;
	@%p28 bra 	$L__BB6_51;
	add.s32 	%r160, %r43, %r38;
	mul.wide.u32 	%rd177, %r160, 4;
	add.s64 	%rd178, %rd6, %rd177;
	ld.global.f32 	%f187, [%rd178];
	add.s32 	%r161, %r202, %r38;
	mul.wide.u32 	%rd179, %r161, 4;
	add.s64 	%rd180, %rd6, %rd179;
	ld.global.f32 	%f188, [%rd180];
	sub.f32 	%f189, %f187, %f188;
	add.s64 	%rd181, %rd4, %rd177;
	ld.global.f32 	%f190, [%rd181];
	add.s64 	%rd182, %rd4, %rd179;
	ld.global.f32 	%f191, [%rd182];
	sub.f32 	%f192, %f190, %f191;
	div.rn.f32 	%f25, %f189, %f192;
	add.s32 	%r162, %r160, %r39;
	mul.wide.u32 	%rd183, %r162, 4;
	add.s64 	%rd184, %rd6, %rd183;
	ld.global.f32 	%f193, [%rd184];
	add.s32 	%r163, %r161, %r39;
	mul.wide.u32 	%rd185, %r163, 4;
	add.s64 	%rd186, %rd6, %rd185;
	ld.global.f32 	%f194, [%rd186];
	sub.f32 	%f195, %f193, %f194;
	div.rn.f32 	%f26, %f195, %f192;
	add.s32 	%r164, %r162, %r39;
	mul.wide.u32 	%rd187, %r164, 4;
	add.s64 	%rd188, %rd6, %rd187;
	ld.global.f32 	%f196, [%rd188];
	add.s32 	%r165, %r163, %r39;
	mul.wide.u32 	%rd189, %r165, 4;
	add.s64 	%rd190, %rd6, %rd189;
	ld.global.f32 	%f197, [%rd190];
	sub.f32 	%f198, %f196, %f197;
	div.rn.f32 	%f27, %f198, %f192;
	setp.ge.u32 	%p29, %r202, %r43;
	@%p29 bra 	$L__BB6_50;
	sub.s32 	%r45, %r43, %r202;
	and.b32  	%r46, %r45, 3;
	sub.s32 	%r166, %r202, %r43;
	setp.gt.u32 	%p30, %r166, -4;
	mov.u32 	%r209, %r202;
	@%p30 bra 	$L__BB6_45;
	add.s32 	%r207, %r202, 1;
	add.s32 	%r206, %r36, %r202;
	add.s32 	%r205, %r41, %r202;
	add.s32 	%r204, %r42, %r202;
	and.b32  	%r167, %r45, -4;
	neg.s32 	%r203, %r167;
$L__BB6_43:
	.pragma "nounroll";
	mul.wide.u32 	%rd191, %r206, 4;
	add.s64 	%rd192, %rd1, %rd191;
	st.global.f32 	[%rd192], %f25;
	mul.wide.u32 	%rd193, %r204, 4;
	add.s64 	%rd194, %rd1, %rd193;
	st.global.f32 	[%rd194], %f26;
	mul.wide.u32 	%rd195, %r205, 4;
	add.s64 	%rd196, %rd1, %rd195;
	st.global.f32 	[%rd196], %f27;
	add.s32 	%r168, %r206, 1;
	mul.wide.u32 	%rd197, %r168, 4;
	add.s64 	%rd198, %rd1, %rd197;
	st.global.f32 	[%rd198], %f25;
	add.s32 	%r169, %r204, 1;
	mul.wide.u32 	%rd199, %r169, 4;
	add.s64 	%rd200, %rd1, %rd199;
	st.global.f32 	[%rd200], %f26;
	add.s32 	%r170, %r205, 1;
	mul.wide.u32 	%rd201, %r170, 4;
	add.s64 	%rd202, %rd1, %rd201;
	st.global.f32 	[%rd202], %f27;
	add.s32 	%r171, %r206, 2;
	mul.wide.u32 	%rd203, %r171, 4;
	add.s64 	%rd204, %rd1, %rd203;
	st.global.f32 	[%rd204], %f25;
	add.s32 	%r172, %r204, 2;
	mul.wide.u32 	%rd205, %r172, 4;
	add.s64 	%rd206, %rd1, %rd205;
	st.global.f32 	[%rd206], %f26;
	add.s32 	%r173, %r205, 2;
	mul.wide.u32 	%rd207, %r173, 4;
	add.s64 	%rd208, %rd1, %rd207;
	st.global.f32 	[%rd208], %f27;
	add.s32 	%r174, %r206, 3;
	mul.wide.u32 	%rd209, %r174, 4;
	add.s64 	%rd210, %rd1, %rd209;
	st.global.f32 	[%rd210], %f25;
	add.s32 	%r175, %r204, 3;
	mul.wide.u32 	%rd211, %r175, 4;
	add.s64 	%rd212, %rd1, %rd211;
	st.global.f32 	[%rd212], %f26;
	add.s32 	%r176, %r205, 3;
	mul.wide.u32 	%rd213, %r176, 4;
	add.s64 	%rd214, %rd1, %rd213;
	st.global.f32 	[%rd214], %f27;
	add.s32 	%r207, %r207, 4;
	add.s32 	%r206, %r206, 4;
	add.s32 	%r205, %r205, 4;
	add.s32 	%r204, %r204, 4;
	add.s32 	%r203, %r203, 4;
	setp.ne.s32 	%p31, %r203, 0;
	@%p31 bra 	$L__BB6_43;
	add.s32 	%r209, %r207, -1;
$L__BB6_45:
	setp.eq.s32 	%p32, %r46, 0;
	@%p32 bra 	$L__BB6_50;
	setp.eq.s32 	%p33, %r46, 1;
	@%p33 bra 	$L__BB6_48;
	add.s32 	%r177, %r209, %r36;
	mul.wide.u32 	%rd215, %r177, 4;
	add.s64 	%rd216, %rd1, %rd215;
	st.global.f32 	[%rd216], %f25;
	add.s32 	%r178, %r177, %r40;
	mul.wide.u32 	%rd217, %r178, 4;
	add.s64 	%rd218, %rd1, %rd217;
	st.global.f32 	[%rd218], %f26;
	add.s32 	%r179, %r178, %r40;
	mul.wide.u32 	%rd219, %r179, 4;
	add.s64 	%rd220, %rd1, %rd219;
	st.global.f32 	[%rd220], %f27;
	add.s32 	%r180, %r177, 1;
	mul.wide.u32 	%rd221, %r180, 4;
	add.s64 	%rd222, %rd1, %rd221;
	st.global.f32 	[%rd222], %f25;
	add.s32 	%r181, %r178, 1;
	mul.wide.u32 	%rd223, %r181, 4;
	add.s64 	%rd224, %rd1, %rd223;
	st.global.f32 	[%rd224], %f26;
	add.s32 	%r182, %r179, 1;
	mul.wide.u32 	%rd225, %r182, 4;
	add.s64 	%rd226, %rd1, %rd225;
	st.global.f32 	[%rd226], %f27;
	add.s32 	%r209, %r209, 2;
$L__BB6_48:
	and.b32  	%r183, %r45, 1;
	setp.eq.b32 	%p34, %r183, 1;
	not.pred 	%p35, %p34;
	@%p35 bra 	$L__BB6_50;
	add.s32 	%r184, %r209, %r36;
	mul.wide.u32 	%rd227, %r184, 4;
	add.s64 	%rd228, %rd1, %rd227;
	st.global.f32 	[%rd228], %f25;
	add.s32 	%r185, %r184, %r40;
	mul.wide.u32 	%rd229, %r185, 4;
	add.s64 	%rd230, %rd1, %rd229;
	st.global.f32 	[%rd230], %f26;
	add.s32 	%r186, %r185, %r40;
	mul.wide.u32 	%rd231, %r186, 4;
	add.s64 	%rd232, %rd1, %rd231;
	st.global.f32 	[%rd232], %f27;
$L__BB6_50:
	setp.ne.s32 	%p36, %r202, 0;
	@%p36 bra 	$L__BB6_39;
$L__BB6_51:
	ret;

}
	// .globl	_Z30applyVerticalPottsSolverKernelPfS_PjS_S_S_S_fjjj
.visible .entry _Z30applyVerticalPottsSolverKernelPfS_PjS_S_S_S_fjjj(
	.param .u64 .ptr .align 1 _Z30applyVerticalPottsSolverKernelPfS_PjS_S_S_S_fjjj_param_0,
	.param .u64 .ptr .align 1 _Z30applyVerticalPottsSolverKernelPfS_PjS_S_S_S_fjjj_param_1,
	.param .u64 .ptr .align 1 _Z30applyVerticalPottsSolverKernelPfS_PjS_S_S_S_fjjj_param_2,
	.param .u64 .ptr .align 1 _Z30applyVerticalPottsSolverKernelPfS_PjS_S_S_S_fjjj_param_3,
	.param .u64 .ptr .align 1 _Z30applyVerticalPottsSolverKernelPfS_PjS_S_S_S_fjjj_param_4,
	.param .u64 .ptr .align 1 _Z30applyVerticalPottsSolverKernelPfS_PjS_S_S_S_fjjj_param_5,
	.param .u64 .ptr .align 1 _Z30applyVerticalPottsSolverKernelPfS_PjS_S_S_S_fjjj_param_6,
	.param .f32 _Z30applyVerticalPottsSolverKernelPfS_PjS_S_S_S_fjjj_param_7,
	.param .u32 _Z30applyVerticalPottsSolverKernelPfS_PjS_S_S_S_fjjj_param_8,
	.param .u32 _Z30applyVerticalPottsSolverKernelPfS_PjS_S_S_S_fjjj_param_9,
	.param .u32 _Z30applyVerticalPottsSolverKernelPfS_PjS_S_S_S_fjjj_param_10
)
{
	.reg .pred 	%p<37>;
	.reg .b32 	%r<210>;
	.reg .b32 	%f<211>;
	.reg .b64 	%rd<235>;

	ld.param.u64 	%rd16, [_Z30applyVerticalPottsSolverKernelPfS_PjS_S_S_S_fjjj_param_0];
	ld.param.u64 	%rd17, [_Z30applyVerticalPottsSolverKernelPfS_PjS_S_S_S_fjjj_param_2];
	ld.param.u64 	%rd18, [_Z30applyVerticalPottsSolverKernelPfS_PjS_S_S_S_fjjj_param_3];
	ld.param.u64 	%rd19, [_Z30applyVerticalPottsSolverKernelPfS_PjS_S_S_S_fjjj_param_4];
	ld.param.u64 	%rd20, [_Z30applyVerticalPottsSolverKernelPfS_PjS_S_S_S_fjjj_param_5];
	ld.param.u64 	%rd21, [_Z30applyVerticalPottsSolverKernelPfS_PjS_S_S_S_fjjj_param_6];
	ld.param.u32 	%r66, [_Z30applyVerticalPottsSolverKernelPfS_PjS_S_S_S_fjjj_param_8];
	ld.param.u32 	%r202, [_Z30applyVerticalPottsSolverKernelPfS_PjS_S_S_S_fjjj_param_9];
	cvta.to.global.u64 	%rd1, %rd16;
	cvta.to.global.u64 	%rd2, %rd17;
	cvta.to.global.u64 	%rd3, %rd18;
	cvta.to.global.u64 	%rd4, %rd21;
	cvta.to.global.u64 	%rd5, %rd20;
	cvta.to.global.u64 	%rd6, %rd19;
	mov.u32 	%r1, %tid.x;
	mov.u32 	%r69, %ntid.x;
	mov.u32 	%r70, %ctaid.x;
	mul.lo.s32 	%r2, %r69, %r70;
	add.s32 	%r3, %r2, %r1;
	setp.ge.u32 	%p1, %r3, %r66;
	@%p1 bra 	$L__BB7_51;
	mov.b32 	%r71, 0;
	st.global.u32 	[%rd6], %r71;
	add.s32 	%r4, %r202, 1;
	mul.wide.u32 	%rd22, %r4, 4;
	add.s64 	%rd23, %rd6, %rd22;
	st.global.u32 	[%rd23], %r71;
	shl.b32 	%r72, %r4, 1;
	mul.wide.u32 	%rd24, %r72, 4;
	add.s64 	%rd25, %rd6, %rd24;
	st.global.u32 	[%rd25], %r71;
	st.global.u32 	[%rd5], %r71;
	st.global.u32 	[%rd4], %r71;
	setp.eq.s32 	%p2, %r202, 0;
	@%p2 bra 	$L__BB7_38;
	mul.lo.s32 	%r5, %r202, %r3;
	mul.lo.s32 	%r6, %r202, %r66;
	add.s32 	%r7, %r6, %r66;
	setp.eq.s32 	%p3, %r202, 1;
	mov.b32 	%r192, 0;
	@%p3 bra 	$L__BB7_5;
	mov.b32 	%r195, 0;
$L__BB7_4:
	ld.param.u64 	%rd233, [_Z30applyVerticalPottsSolverKernelPfS_PjS_S_S_S_fjjj_param_1];
	add.s32 	%r75, %r195, %r5;
	cvta.to.global.u64 	%rd26, %rd233;
	mul.wide.u32 	%rd27, %r75, 4;
	add.s64 	%rd28, %rd26, %rd27;
	ld.global.f32 	%f29, [%rd28];
	add.s64 	%rd29, %rd1, %rd27;
	ld.global.f32 	%f30, [%rd29];
	add.s32 	%r76, %r75, %r3;
	mul.wide.u32 	%rd30, %r76, 4;
	add.s64 	%rd31, %rd6, %rd30;
	ld.global.f32 	%f31, [%rd31];
	fma.rn.f32 	%f32, %f29, %f30, %f31;
	add.s32 	%r77, %r76, 1;
	mul.wide.u32 	%rd32, %r77, 4;
	add.s64 	%rd33, %rd6, %rd32;
	st.global.f32 	[%rd33], %f32;
	add.s32 	%r78, %r75, %r6;
	mul.wide.u32 	%rd34, %r78, 4;
	add.s64 	%rd35, %rd1, %rd34;
	ld.global.f32 	%f33, [%rd35];
	add.s32 	%r79, %r76, %r7;
	mul.wide.u32 	%rd36, %r79, 4;
	add.s64 	%rd37, %rd6, %rd36;
	ld.global.f32 	%f34, [%rd37];
	fma.rn.f32 	%f35, %f29, %f33, %f34;
	add.s32 	%r80, %r79, 1;
	mul.wide.u32 	%rd38, %r80, 4;
	add.s64 	%rd39, %rd6, %rd38;
	st.global.f32 	[%rd39], %f35;
	add.s32 	%r81, %r78, %r6;
	mul.wide.u32 	%rd40, %r81, 4;
	add.s64 	%rd41, %rd1, %rd40;
	ld.global.f32 	%f36, [%rd41];
	add.s32 	%r82, %r79, %r7;
	mul.wide.u32 	%rd42, %r82, 4;
	add.s64 	%rd43, %rd6, %rd42;
	ld.global.f32 	%f37, [%rd43];
	fma.rn.f32 	%f38, %f29, %f36, %f37;
	add.s32 	%r83, %r82, 1;
	mul.wide.u32 	%rd44, %r83, 4;
	add.s64 	%rd45, %rd6, %rd44;
	st.global.f32 	[%rd45], %f38;
	ld.global.f32 	%f39, [%rd29];
	ld.global.f32 	%f40, [%rd35];
	mul.f32 	%f41, %f40, %f40;
	fma.rn.f32 	%f42, %f39, %f39, %f41;
	ld.global.f32 	%f43, [%rd41];
	fma.rn.f32 	%f44, %f43, %f43, %f42;
	add.s64 	%rd46, %rd5, %rd30;
	ld.global.f32 	%f45, [%rd46];
	fma.rn.f32 	%f46, %f29, %f44, %f45;
	add.s64 	%rd47, %rd5, %rd32;
	st.global.f32 	[%rd47], %f46;
	add.s64 	%rd48, %rd4, %rd30;
	ld.global.f32 	%f47, [%rd48];
	add.f32 	%f48, %f29, %f47;
	add.s64 	%rd49, %rd4, %rd32;
	st.global.f32 	[%rd49], %f48;
	add.s32 	%r84, %r75, 1;
	mul.wide.u32 	%rd50, %r84, 4;
	add.s64 	%rd51, %rd26, %rd50;
	ld.global.f32 	%f49, [%rd51];
	add.s64 	%rd52, %rd1, %rd50;
	ld.global.f32 	%f50, [%rd52];
	ld.global.f32 	%f51, [%rd33];
	fma.rn.f32 	%f52, %f49, %f50, %f51;
	add.s32 	%r195, %r195, 2;
	add.s32 	%r85, %r76, 2;
	mul.wide.u32 	%rd53, %r85, 4;
	add.s64 	%rd54, %rd6, %rd53;
	st.global.f32 	[%rd54], %f52;
	add.s32 	%r86, %r78, 1;
	mul.wide.u32 	%rd55, %r86, 4;
	add.s64 	%rd56, %rd1, %rd55;
	ld.global.f32 	%f53, [%rd56];
	ld.global.f32 	%f54, [%rd39];
	fma.rn.f32 	%f55, %f49, %f53, %f54;
	add.s32 	%r87, %r79, 2;
	mul.wide.u32 	%rd57, %r87, 4;
	add.s64 	%rd58, %rd6, %rd57;
	st.global.f32 	[%rd58], %f55;
	add.s32 	%r88, %r81, 1;
	mul.wide.u32 	%rd59, %r88, 4;
	add.s64 	%rd60, %rd1, %rd59;
	ld.global.f32 	%f56, [%rd60];
	ld.global.f32 	%f57, [%rd45];
	fma.rn.f32 	%f58, %f49, %f56, %f57;
	add.s32 	%r89, %r82, 2;
	mul.wide.u32 	%rd61, %r89, 4;
	add.s64 	%rd62, %rd6, %rd61;
	st.global.f32 	[%rd62], %f58;
	ld.global.f32 	%f59, [%rd52];
	ld.global.f32 	%f60, [%rd56];
	mul.f32 	%f61, %f60, %f60;
	fma.rn.f32 	%f62, %f59, %f59, %f61;
	ld.global.f32 	%f63, [%rd60];
	fma.rn.f32 	%f64, %f63, %f63, %f62;
	ld.global.f32 	%f65, [%rd47];
	fma.rn.f32 	%f66, %f49, %f64, %f65;
	add.s64 	%rd63, %rd5, %rd53;
	st.global.f32 	[%rd63], %f66;
	ld.global.f32 	%f67, [%rd49];
	add.f32 	%f68, %f49, %f67;
	add.s64 	%rd64, %rd4, %rd53;
	st.global.f32 	[%rd64], %f68;
	and.b32  	%r192, %r202, -2;
	setp.eq.s32 	%p4, %r195, %r192;
	@%p4 bra 	$L__BB7_5;
	bra.uni 	$L__BB7_4;
$L__BB7_5:
	and.b32  	%r90, %r202, 1;
	setp.eq.b32 	%p5, %r90, 1;
	not.pred 	%p6, %p5;
	@%p6 bra 	$L__BB7_7;
	ld.param.u64 	%rd234, [_Z30applyVerticalPottsSolverKernelPfS_PjS_S_S_S_fjjj_param_1];
	add.s32 	%r91, %r192, %r5;
	cvta.to.global.u64 	%rd65, %rd234;
	mul.wide.u32 	%rd66, %r91, 4;
	add.s64 	%rd67, %rd65, %rd66;
	ld.global.f32 	%f69, [%rd67];
	add.s64 	%rd68, %rd1, %rd66;
	ld.global.f32 	%f70, [%rd68];
	add.s32 	%r92, %r91, %r3;
	mul.wide.u32 	%rd69, %r92, 4;
	add.s64 	%rd70, %rd6, %rd69;
	ld.global.f32 	%f71, [%rd70];
	fma.rn.f32 	%f72, %f69, %f70, %f71;
	add.s32 	%r93, %r92, 1;
	mul.wide.u32 	%rd71, %r93, 4;
	add.s64 	%rd72, %rd6, %rd71;
	st.global.f32 	[%rd72], %f72;
	add.s32 	%r94, %r91, %r6;
	mul.wide.u32 	%rd73, %r94, 4;
	add.s64 	%rd74, %rd1, %rd73;
	ld.global.f32 	%f73, [%rd74];
	add.s32 	%r95, %r92, %r7;
	mul.wide.u32 	%rd75, %r95, 4;
	add.s64 	%rd76, %rd6, %rd75;
	ld.global.f32 	%f74, [%rd76];
	fma.rn.f32 	%f75, %f69, %f73, %f74;
	add.s32 	%r96, %r95, 1;
	mul.wide.u32 	%rd77, %r96, 4;
	add.s64 	%rd78, %rd6, %rd77;
	st.global.f32 	[%rd78], %f75;
	add.s32 	%r97, %r94, %r6;
	mul.wide.u32 	%rd79, %r97, 4;
	add.s64 	%rd80, %rd1, %rd79;
	ld.global.f32 	%f76, [%rd80];
	add.s32 	%r98, %r95, %r7;
	mul.wide.u32 	%rd81, %r98, 4;
	add.s64 	%rd82, %rd6, %rd81;
	ld.global.f32 	%f77, [%rd82];
	fma.rn.f32 	%f78, %f69, %f76, %f77;
	add.s32 	%r99, %r98, 1;
	mul.wide.u32 	%rd83, %r99, 4;
	add.s64 	%rd84, %rd6, %rd83;
	st.global.f32 	[%rd84], %f78;
	ld.global.f32 	%f79, [%rd68];
	ld.global.f32 	%f80, [%rd74];
	mul.f32 	%f81, %f80, %f80;
	fma.rn.f32 	%f82, %f79, %f79, %f81;
	ld.global.f32 	%f83, [%rd80];
	fma.rn.f32 	%f84, %f83, %f83, %f82;
	add.s64 	%rd85, %rd5, %rd69;
	ld.global.f32 	%f85, [%rd85];
	fma.rn.f32 	%f86, %f69, %f84, %f85;
	add.s64 	%rd86, %rd5, %rd71;
	st.global.f32 	[%rd86], %f86;
	add.s64 	%rd87, %rd4, %rd69;
	ld.global.f32 	%f87, [%rd87];
	add.f32 	%f88, %f69, %f87;
	add.s64 	%rd88, %rd4, %rd71;
	st.global.f32 	[%rd88], %f88;
$L__BB7_7:
	ld.param.u32 	%r187, [_Z30applyVerticalPottsSolverKernelPfS_PjS_S_S_S_fjjj_param_10];
	add.s32 	%r9, %r5, -1;
	setp.ne.s32 	%p7, %r187, 0;
	add.s32 	%r10, %r9, %r3;
	@%p7 bra 	$L__BB7_17;
	max.u32 	%r11, %r4, 2;
	mov.b32 	%r193, 1;
$L__BB7_9:
	mad.lo.s32 	%r148, %r202, %r3, %r3;
	add.s32 	%r149, %r193, %r148;
	mul.wide.u32 	%rd162, %r149, 4;
	add.s64 	%rd7, %rd5, %rd162;
	ld.global.f32 	%f168, [%rd7];
	add.s64 	%rd163, %rd6, %rd162;
	ld.global.f32 	%f169, [%rd163];
	add.s32 	%r150, %r149, %r7;
	mul.wide.u32 	%rd164, %r150, 4;
	add.s64 	%rd165, %rd6, %rd164;
	ld.global.f32 	%f170, [%rd165];
	mul.f32 	%f171, %f170, %f170;
	fma.rn.f32 	%f172, %f169, %f169, %f171;
	add.s32 	%r151, %r150, %r7;
	mul.wide.u32 	%rd166, %r151, 4;
	add.s64 	%rd167, %rd6, %rd166;
	ld.global.f32 	%f173, [%rd167];
	fma.rn.f32 	%f174, %f173, %f173, %f172;
	add.s64 	%rd8, %rd4, %rd162;
	ld.global.f32 	%f175, [%rd8];
	div.rn.f32 	%f176, %f174, %f175;
	sub.f32 	%f177, %f168, %f176;
	add.s32 	%r152, %r9, %r193;
	mul.wide.u32 	%rd168, %r152, 4;
	add.s64 	%rd9, %rd3, %rd168;
	st.global.f32 	[%rd9], %f177;
	add.s64 	%rd10, %rd2, %rd168;
	mov.b32 	%r153, 0;
	st.global.u32 	[%rd10], %r153;
	setp.lt.u32 	%p22, %r193, 2;
	mov.u32 	%r194, %r193;
	@%p22 bra 	$L__BB7_10;
	bra.uni 	$L__BB7_11;
$L__BB7_10:
	add.s32 	%r193, %r193, 1;
	setp.eq.s32 	%p27, %r193, %r11;
	@%p27 bra 	$L__BB7_38;
	bra.uni 	$L__BB7_9;
$L__BB7_11:
	ld.global.f32 	%f179, [%rd8];
	add.s32 	%r15, %r194, -1;
	add.s32 	%r16, %r10, %r194;
	mul.wide.u32 	%rd169, %r16, 4;
	add.s64 	%rd170, %rd4, %rd169;
	ld.global.f32 	%f180, [%rd170];
	sub.f32 	%f1, %f179, %f180;
	setp.eq.f32 	%p23, %f1, 0f00000000;
	mov.f32 	%f201, 0f00000000;
	@%p23 bra 	$L__BB7_13;
	ld.global.f32 	%f181, [%rd7];
	add.s64 	%rd172, %rd5, %rd169;
	ld.global.f32 	%f182, [%rd172];
	sub.f32 	%f183, %f181, %f182;
	mov.f32 	%f184, 0f80000000;
	div.rn.f32 	%f185, %f184, %f1;
	add.f32 	%f201, %f183, %f185;
$L__BB7_13:
	ld.param.f32 	%f200, [_Z30applyVerticalPottsSolverKernelPfS_PjS_S_S_S_fjjj_param_7];
	add.f32 	%f4, %f200, %f201;
	ld.global.f32 	%f5, [%rd9];
	setp.gt.f32 	%p24, %f4, %f5;
	@%p24 bra 	$L__BB7_10;
	add.s32 	%r154, %r15, %r9;
	mul.wide.u32 	%rd173, %r154, 4;
	add.s64 	%rd174, %rd3, %rd173;
	ld.global.f32 	%f186, [%rd174];
	add.f32 	%f6, %f4, %f186;
	setp.geu.f32 	%p25, %f6, %f5;
	@%p25 bra 	$L__BB7_16;
	st.global.f32 	[%rd9], %f6;
	st.global.u32 	[%rd10], %r15;
$L__BB7_16:
	setp.gt.u32 	%p26, %r15, 1;
	mov.u32 	%r194, %r15;
	@%p26 bra 	$L__BB7_11;
	bra.uni 	$L__BB7_10;
$L__BB7_17:
	ld.param.u32 	%r188, [_Z30applyVerticalPottsSolverKernelPfS_PjS_S_S_S_fjjj_param_10];
	max.u32 	%r17, %r4, 2;
	and.b32  	%r18, %r188, 7;
	and.b32  	%r19, %r188, -8;
	mov.b32 	%r196, 1;
$L__BB7_18:
	mad.lo.s32 	%r101, %r202, %r3, %r3;
	add.s32 	%r24, %r196, %r101;
	mul.wide.u32 	%rd89, %r24, 4;
	add.s64 	%rd11, %rd5, %rd89;
	ld.global.f32 	%f89, [%rd11];
	add.s64 	%rd90, %rd6, %rd89;
	ld.global.f32 	%f90, [%rd90];
	add.s32 	%r102, %r24, %r7;
	mul.wide.u32 	%rd91, %r102, 4;
	add.s64 	%rd92, %rd6, %rd91;
	ld.global.f32 	%f91, [%rd92];
	mul.f32 	%f92, %f91, %f91;
	fma.rn.f32 	%f93, %f90, %f90, %f92;
	add.s32 	%r103, %r102, %r7;
	mul.wide.u32 	%rd93, %r103, 4;
	add.s64 	%rd94, %rd6, %rd93;
	ld.global.f32 	%f94, [%rd94];
	fma.rn.f32 	%f95, %f94, %f94, %f93;
	add.s64 	%rd12, %rd4, %rd89;
	ld.global.f32 	%f96, [%rd12];
	div.rn.f32 	%f97, %f95, %f96;
	sub.f32 	%f98, %f89, %f97;
	add.s32 	%r104, %r9, %r196;
	mul.wide.u32 	%rd95, %r104, 4;
	add.s64 	%rd13, %rd3, %rd95;
	st.global.f32 	[%rd13], %f98;
	add.s64 	%rd14, %rd2, %rd95;
	mov.b32 	%r105, 0;
	st.global.u32 	[%rd14], %r105;
	setp.lt.u32 	%p8, %r196, 2;
	@%p8 bra 	$L__BB7_37;
	mov.u32 	%r197, %r196;
$L__BB7_20:
	ld.param.u32 	%r189, [_Z30applyVerticalPottsSolverKernelPfS_PjS_S_S_S_fjjj_param_10];
	setp.lt.u32 	%p9, %r189, 8;
	add.s32 	%r26, %r10, %r197;
	mov.f32 	%f209, 0f00000000;
	mov.b32 	%r200, 0;
	@%p9 bra 	$L__BB7_23;
	mov.f32 	%f209, 0f00000000;
	mov.b32 	%r198, 0;
$L__BB7_22:
	.pragma "nounroll";
	mul.lo.s32 	%r109, %r7, %r198;
	add.s32 	%r110, %r109, %r24;
	mul.wide.u32 	%rd96, %r110, 4;
	add.s64 	%rd97, %rd6, %rd96;
	ld.global.f32 	%f102, [%rd97];
	add.s32 	%r111, %r26, %r109;
	mul.wide.u32 	%rd98, %r111, 4;
	add.s64 	%rd99, %rd6, %rd98;
	ld.global.f32 	%f103, [%rd99];
	mul.f32 	%f104, %f102, %f103;
	fma.rn.f32 	%f105, %f104, %f104, %f209;
	add.s32 	%r112, %r110, %r7;
	mul.wide.u32 	%rd100, %r112, 4;
	add.s64 	%rd101, %rd6, %rd100;
	ld.global.f32 	%f106, [%rd101];
	add.s32 	%r113, %r111, %r7;
	mul.wide.u32 	%rd102, %r113, 4;
	add.s64 	%rd103, %rd6, %rd102;
	ld.global.f32 	%f107, [%rd103];
	mul.f32 	%f108, %f106, %f107;
	fma.rn.f32 	%f109, %f108, %f108, %f105;
	add.s32 	%r114, %r112, %r7;
	mul.wide.u32 	%rd104, %r114, 4;
	add.s64 	%rd105, %rd6, %rd104;
	ld.global.f32 	%f110, [%rd105];
	add.s32 	%r115, %r113, %r7;
	mul.wide.u32 	%rd106, %r115, 4;
	add.s64 	%rd107, %rd6, %rd106;
	ld.global.f32 	%f111, [%rd107];
	mul.f32 	%f112, %f110, %f111;
	fma.rn.f32 	%f113, %f112, %f112, %f109;
	add.s32 	%r116, %r114, %r7;
	mul.wide.u32 	%rd108, %r116, 4;
	add.s64 	%rd109, %rd6, %rd108;
	ld.global.f32 	%f114, [%rd109];
	add.s32 	%r117, %r115, %r7;
	mul.wide.u32 	%rd110, %r117, 4;
	add.s64 	%rd111, %rd6, %rd110;
	ld.global.f32 	%f115, [%rd111];
	mul.f32 	%f116, %f114, %f115;
	fma.rn.f32 	%f117, %f116, %f116, %f113;
	add.s32 	%r118, %r116, %r7;
	mul.wide.u32 	%rd112, %r118, 4;
	add.s64 	%rd113, %rd6, %rd112;
	ld.global.f32 	%f118, [%rd113];
	add.s32 	%r119, %r117, %r7;
	mul.wide.u32 	%rd114, %r119, 4;
	add.s64 	%rd115, %rd6, %rd114;
	ld.global.f32 	%f119, [%rd115];
	mul.f32 	%f120, %f118, %f119;
	fma.rn.f32 	%f121, %f120, %f120, %f117;
	add.s32 	%r120, %r118, %r7;
	mul.wide.u32 	%rd116, %r120, 4;
	add.s64 	%rd117, %rd6, %rd116;
	ld.global.f32 	%f122, [%rd117];
	add.s32 	%r121, %r119, %r7;
	mul.wide.u32 	%rd118, %r121, 4;
	add.s64 	%rd119, %rd6, %rd118;
	ld.global.f32 	%f123, [%rd119];
	mul.f32 	%f124, %f122, %f123;
	fma.rn.f32 	%f125, %f124, %f124, %f121;
	add.s32 	%r122, %r120, %r7;
	mul.wide.u32 	%rd120, %r122, 4;
	add.s64 	%rd121, %rd6, %rd120;
	ld.global.f32 	%f126, [%rd121];
	add.s32 	%r123, %r121, %r7;
	mul.wide.u32 	%rd122, %r123, 4;
	add.s64 	%rd123, %rd6, %rd122;
	ld.global.f32 	%f127, [%rd123];
	mul.f32 	%f128, %f126, %f127;
	fma.rn.f32 	%f129, %f128, %f128, %f125;
	add.s32 	%r124, %r122, %r7;
	mul.wide.u32 	%rd124, %r124, 4;
	add.s64 	%rd125, %rd6, %rd124;
	ld.global.f32 	%f130, [%rd125];
	add.s32 	%r125, %r123, %r7;
	mul.wide.u32 	%rd126, %r125, 4;
	add.s64 	%rd127, %rd6, %rd126;
	ld.global.f32 	%f131, [%rd127];
	mul.f32 	%f132, %f130, %f131;
	fma.rn.f32 	%f209, %f132, %f132, %f129;
	add.s32 	%r198, %r198, 8;
	setp.ne.s32 	%p10, %r198, %r19;
	mov.u32 	%r200, %r19;
	@%p10 bra 	$L__BB7_22;
$L__BB7_23:
	setp.eq.s32 	%p11, %r18, 0;
	@%p11 bra 	$L__BB7_31;
	add.s32 	%r126, %r18, -1;
	setp.lt.u32 	%p12, %r126, 3;
	@%p12 bra 	$L__BB7_26;
	mul.lo.s32 	%r127, %r7, %r200;
	add.s32 	%r128, %r127, %r24;
	mul.wide.u32 	%rd128, %r128, 4;
	add.s64 	%rd129, %rd6, %rd128;
	ld.global.f32 	%f134, [%rd129];
	add.s32 	%r129, %r26, %r127;
	mul.wide.u32 	%rd130, %r129, 4;
	add.s64 	%rd131, %rd6, %rd130;
	ld.global.f32 	%f135, [%rd131];
	mul.f32 	%f136, %f134, %f135;
	fma.rn.f32 	%f137, %f136, %f136, %f209;
	add.s32 	%r130, %r128, %r7;
	mul.wide.u32 	%rd132, %r130, 4;
	add.s64 	%rd133, %rd6, %rd132;
	ld.global.f32 	%f138, [%rd133];
	add.s32 	%r131, %r129, %r7;
	mul.wide.u32 	%rd134, %r131, 4;
	add.s64 	%rd135, %rd6, %rd134;
	ld.global.f32 	%f139, [%rd135];
	mul.f32 	%f140, %f138, %f139;
	fma.rn.f32 	%f141, %f140, %f140, %f137;
	add.s32 	%r132, %r130, %r7;
	mul.wide.u32 	%rd136, %r132, 4;
	add.s64 	%rd137, %rd6, %rd136;
	ld.global.f32 	%f142, [%rd137];
	add.s32 	%r133, %r131, %r7;
	mul.wide.u32 	%rd138, %r133, 4;
	add.s64 	%rd139, %rd6, %rd138;
	ld.global.f32 	%f143, [%rd139];
	mul.f32 	%f144, %f142, %f143;
	fma.rn.f32 	%f145, %f144, %f144, %f141;
	add.s32 	%r134, %r132, %r7;
	mul.wide.u32 	%rd140, %r134, 4;
	add.s64 	%rd141, %rd6, %rd140;
	ld.global.f32 	%f146, [%rd141];
	add.s32 	%r135, %r133, %r7;
	mul.wide.u32 	%rd142, %r135, 4;
	add.s64 	%rd143, %rd6, %rd142;
	ld.global.f32 	%f147, [%rd143];
	mul.f32 	%f148, %f146, %f147;
	fma.rn.f32 	%f209, %f148, %f148, %f145;
	add.s32 	%r200, %r200, 4;
$L__BB7_26:
	ld.param.u32 	%r190, [_Z30applyVerticalPottsSolverKernelPfS_PjS_S_S_S_fjjj_param_10];
	and.b32  	%r136, %r190, 3;
	setp.eq.s32 	%p13, %r136, 0;
	@%p13 bra 	$L__BB7_31;
	setp.eq.s32 	%p14, %r136, 1;
	@%p14 bra 	$L__BB7_29;
	mul.lo.s32 	%r137, %r7, %r200;
	add.s32 	%r138, %r137, %r24;
	mul.wide.u32 	%rd144, %r138, 4;
	add.s64 	%rd145, %rd6, %rd144;
	ld.global.f32 	%f150, [%rd145];
	add.s32 	%r139, %r26, %r137;
	mul.wide.u32 	%rd146, %r139, 4;
	add.s64 	%rd147, %rd6, %rd146;
	ld.global.f32 	%f151, [%rd147];
	mul.f32 	%f152, %f150, %f151;
	fma.rn.f32 	%f153, %f152, %f152, %f209;
	add.s32 	%r140, %r138, %r7;
	mul.wide.u32 	%rd148, %r140, 4;
	add.s64 	%rd149, %rd6, %rd148;
	ld.global.f32 	%f154, [%rd149];
	add.s32 	%r141, %r139, %r7;
	mul.wide.u32 	%rd150, %r141, 4;
	add.s64 	%rd151, %rd6, %rd150;
	ld.global.f32 	%f155, [%rd151];
	mul.f32 	%f156, %f154, %f155;
	fma.rn.f32 	%f209, %f156, %f156, %f153;
	add.s32 	%r200, %r200, 2;
$L__BB7_29:
	ld.param.u32 	%r191, [_Z30applyVerticalPottsSolverKernelPfS_PjS_S_S_S_fjjj_param_10];
	and.b32  	%r142, %r191, 1;
	setp.eq.b32 	%p15, %r142, 1;
	not.pred 	%p16, %p15;
	@%p16 bra 	$L__BB7_31;
	mul.lo.s32 	%r143, %r7, %r200;
	add.s32 	%r144, %r143, %r24;
	mul.wide.u32 	%rd152, %r144, 4;
	add.s64 	%rd153, %rd6, %rd152;
	ld.global.f32 	%f157, [%rd153];
	add.s32 	%r145, %r26, %r143;
	mul.wide.u32 	%rd154, %r145, 4;
	add.s64 	%rd155, %rd6, %rd154;
	ld.global.f32 	%f158, [%rd155];
	mul.f32 	%f159, %f157, %f158;
	fma.rn.f32 	%f209, %f159, %f159, %f209;
$L__BB7_31:
	ld.global.f32 	%f161, [%rd12];
	add.s32 	%r197, %r197, -1;
	mul.wide.u32 	%rd156, %r26, 4;
	add.s64 	%rd157, %rd4, %rd156;
	ld.global.f32 	%f162, [%rd157];
	sub.f32 	%f19, %f161, %f162;
	setp.eq.f32 	%p17, %f19, 0f00000000;
	mov.f32 	%f210, 0f00000000;
	@%p17 bra 	$L__BB7_33;
	ld.global.f32 	%f163, [%rd11];
	add.s64 	%rd159, %rd5, %rd156;
	ld.global.f32 	%f164, [%rd159];
	sub.f32 	%f165, %f163, %f164;
	div.rn.f32 	%f166, %f209, %f19;
	sub.f32 	%f210, %f165, %f166;
$L__BB7_33:
	ld.param.f32 	%f199, [_Z30applyVerticalPottsSolverKernelPfS_PjS_S_S_S_fjjj_param_7];
	add.f32 	%f22, %f199, %f210;
	ld.global.f32 	%f23, [%rd13];
	setp.gt.f32 	%p18, %f22, %f23;
	@%p18 bra 	$L__BB7_37;
	add.s32 	%r146, %r197, %r9;
	mul.wide.u32 	%rd160, %r146, 4;
	add.s64 	%rd161, %rd3, %rd160;
	ld.global.f32 	%f167, [%rd161];
	add.f32 	%f24, %f22, %f167;
	setp.geu.f32 	%p19, %f24, %f23;
	@%p19 bra 	$L__BB7_36;
	st.global.f32 	[%rd13], %f24;
	st.global.u32 	[%rd14], %r197;
$L__BB7_36:
	setp.gt.u32 	%p20, %r197, 1;
	@%p20 bra 	$L__BB7_20;
$L__BB7_37:
	add.s32 	%r196, %r196, 1;
	setp.ne.s32 	%p21, %r196, %r17;
	@%p21 bra 	$L__BB7_18;
$L__BB7_38:
	mul.lo.s32 	%r36, %r202, %r3;
	add.s32 	%r37, %r36, -1;
	add.s32 	%r38, %r36, %r3;
	mul.lo.s32 	%r39, %r4, %r66;
	mul.lo.s32 	%r40, %r202, %r66;
	shl.b32 	%r155, %r66, 1;
	add.s32 	%r156, %r3, %r155;
	mul.lo.s32 	%r41, %r202, %r156;
	add.s32 	%r157, %r1, %r66;
	add.s32 	%r158, %r157, %r2;
	mul.lo.s32 	%r42, %r202, %r158;
$L__BB7_39:
	mov.u32 	%r43, %r202;
	add.s32 	%r159, %r37, %r43;
	mul.wide.u32 	%rd175, %r159, 4;
	add.s64 	%rd176, %rd2, %rd175;
	ld.global.u32 	%r202, [%rd176];
	setp.eq.s32 	%p28, %r43, 0;
	@%p28 bra 	$L__BB7_51;
	add.s32 	%r160, %r43, %r38;
	mul.wide.u32 	%rd177, %r160, 4;
	add.s64 	%rd178, %rd6, %rd177;
	ld.global.f32 	%f187, [%rd178];
	add.s32 	%r161, %r202, %r38;
	mul.wide.u32 	%rd179, %r161, 4;
	add.s64 	%rd180, %rd6, %rd179;
	ld.global.f32 	%f188, [%rd180];
	sub.f32 	%f189, %f187, %f188;
	add.s64 	%rd181, %rd4, %rd177;
	ld.global.f32 	%f190, [%rd181];
	add.s64 	%rd182, %rd4, %rd179;
	ld.global.f32 	%f191, [%rd182];
	sub.f32 	%f192, %f190, %f191;
	div.rn.f32 	%f25, %f189, %f192;
	add.s32 	%r162, %r160, %r39;
	mul.wide.u32 	%rd183, %r162, 4;
	add.s64 	%rd184, %rd6, %rd183;
	ld.global.f32 	%f193, [%rd184];
	add.s32 	%r163, %r161, %r39;
	mul.wide.u32 	%rd185, %r163, 4;
	add.s64 	%rd186, %rd6, %rd185;
	ld.global.f32 	%f194, [%rd186];
	sub.f32 	%f195, %f193, %f194;
	div.rn.f32 	%f26, %f195, %f192;
	add.s32 	%r164, %r162, %r39;
	mul.wide.u32 	%rd187, %r164, 4;
	add.s64 	%rd188, %rd6, %rd187;
	ld.global.f32 	%f196, [%rd188];
	add.s32 	%r165, %r163, %r39;
	mul.wide.u32 	%rd189, %r165, 4;
	add.s64 	%rd190, %rd6, %rd189;
	ld.global.f32 	%f197, [%rd190];
	sub.f32 	%f198, %f196, %f197;
	div.rn.f32 	%f27, %f198, %f192;
	setp.ge.u32 	%p29, %r202, %r43;
	@%p29 bra 	$L__BB7_50;
	sub.s32 	%r45, %r43, %r202;
	and.b32  	%r46, %r45, 3;
	sub.s32 	%r166, %r202, %r43;
	setp.gt.u32 	%p30, %r166, -4;
	mov.u32 	%r209, %r202;
	@%p30 bra 	$L__BB7_45;
	add.s32 	%r207, %r202, 1;
	add.s32 	%r206, %r36, %r202;
	add.s32 	%r205, %r41, %r202;
	add.s32 	%r204, %r42, %r202;
	and.b32  	%r167, %r45, -4;
	neg.s32 	%r203, %r167;
$L__BB7_43:
	.pragma "nounroll";
	mul.wide.u32 	%rd191, %r206, 4;
	add.s64 	%rd192, %rd1, %rd191;
	st.global.f32 	[%rd192], %f25;
	mul.wide.u32 	%rd193, %r204, 4;
	add.s64 	%rd194, %rd1, %rd193;
	st.global.f32 	[%rd194], %f26;
	mul.wide.u32 	%rd195, %r205, 4;
	add.s64 	%rd196, %rd1, %rd195;
	st.global.f32 	[%rd196], %f27;
	add.s32 	%r168, %r206, 1;
	mul.wide.u32 	%rd197, %r168, 4;
	add.s64 	%rd198, %rd1, %rd197;
	st.global.f32 	[%rd198], %f25;
	add.s32 	%r169, %r204, 1;
	mul.wide.u32 	%rd199, %r169, 4;
	add.s64 	%rd200, %rd1, %rd199;
	st.global.f32 	[%rd200], %f26;
	add.s32 	%r170, %r205, 1;
	mul.wide.u32 	%rd201, %r170, 4;
	add.s64 	%rd202, %rd1, %rd201;
	st.global.f32 	[%rd202], %f27;
	add.s32 	%r171, %r206, 2;
	mul.wide.u32 	%rd203, %r171, 4;
	add.s64 	%rd204, %rd1, %rd203;
	st.global.f32 	[%rd204], %f25;
	add.s32 	%r172, %r204, 2;
	mul.wide.u32 	%rd205, %r172, 4;
	add.s64 	%rd206, %rd1, %rd205;
	st.global.f32 	[%rd206], %f26;
	add.s32 	%r173, %r205, 2;
	mul.wide.u32 	%rd207, %r173, 4;
	add.s64 	%rd208, %rd1, %rd207;
	st.global.f32 	[%rd208], %f27;
	add.s32 	%r174, %r206, 3;
	mul.wide.u32 	%rd209, %r174, 4;
	add.s64 	%rd210, %rd1, %rd209;
	st.global.f32 	[%rd210], %f25;
	add.s32 	%r175, %r204, 3;
	mul.wide.u32 	%rd211, %r175, 4;
	add.s64 	%rd212, %rd1, %rd211;
	st.global.f32 	[%rd212], %f26;
	add.s32 	%r176, %r205, 3;
	mul.wide.u32 	%rd213, %r176, 4;
	add.s64 	%rd214, %rd1, %rd213;
	st.global.f32 	[%rd214], %f27;
	add.s32 	%r207, %r207, 4;
	add.s32 	%r206, %r206, 4;
	add.s32 	%r205, %r205, 4;
	add.s32 	%r204, %r204, 4;
	add.s32 	%r203, %r203, 4;
	setp.ne.s32 	%p31, %r203, 0;
	@%p31 bra 	$L__BB7_43;
	add.s32 	%r209, %r207, -1;
$L__BB7_45:
	setp.eq.s32 	%p32, %r46, 0;
	@%p32 bra 	$L__BB7_50;
	setp.eq.s32 	%p33, %r46, 1;
	@%p33 bra 	$L__BB7_48;
	add.s32 	%r177, %r209, %r36;
	mul.wide.u32 	%rd215, %r177, 4;
	add.s64 	%rd216, %rd1, %rd215;
	st.global.f32 	[%rd216], %f25;
	add.s32 	%r178, %r177, %r40;
	mul.wide.u32 	%rd217, %r178, 4;
	add.s64 	%rd218, %rd1, %rd217;
	st.global.f32 	[%rd218], %f26;
	add.s32 	%r179, %r178, %r40;
	mul.wide.u32 	%rd219, %r179, 4;
	add.s64 	%rd220, %rd1, %rd219;
	st.global.f32 	[%rd220], %f27;
	add.s32 	%r180, %r177, 1;
	mul.wide.u32 	%rd221, %r180, 4;
	add.s64 	%rd222, %rd1, %rd221;
	st.global.f32 	[%rd222], %f25;
	add.s32 	%r181, %r178, 1;
	mul.wide.u32 	%rd223, %r181, 4;
	add.s64 	%rd224, %rd1, %rd223;
	st.global.f32 	[%rd224], %f26;
	add.s32 	%r182, %r179, 1;
	mul.wide.u32 	%rd225, %r182, 4;
	add.s64 	%rd226, %rd1, %rd225;
	st.global.f32 	[%rd226], %f27;
	add.s32 	%r209, %r209, 2;
$L__BB7_48:
	and.b32  	%r183, %r45, 1;
	setp.eq.b32 	%p34, %r183, 1;
	not.pred 	%p35, %p34;
	@%p35 bra 	$L__BB7_50;
	add.s32 	%r184, %r209, %r36;
	mul.wide.u32 	%rd227, %r184, 4;
	add.s64 	%rd228, %rd1, %rd227;
	st.global.f32 	[%rd228], %f25;
	add.s32 	%r185, %r184, %r40;
	mul.wide.u32 	%rd229, %r185, 4;
	add.s64 	%rd230, %rd1, %rd229;
	st.global.f32 	[%rd230], %f26;
	add.s32 	%r186, %r185, %r40;
	mul.wide.u32 	%rd231, %r186, 4;
	add.s64 	%rd232, %rd1, %rd231;
	st.global.f32 	[%rd232], %f27;
$L__BB7_50:
	setp.ne.s32 	%p36, %r202, 0;
	@%p36 bra 	$L__BB7_39;
$L__BB7_51:
	ret;

}


// ===== COMPILED SASS (sm_100) =====

	.target	sm_100

	.elftype	@"ET_EXEC"


//--------------------- .note.nv.tkinfo           --------------------------
	.section	.note.nv.tkinfo,"",@"SHT_NOTE"
	.sectionflags	@"SHF_NOTE_NV_TKINFO"
	.tkinfo
        /*0018*/ 	.word	0x00000002
        /*0030*/ 	.string	""
        /*0030*/ 	.string	"ptxas"
        /*0030*/ 	.string	"Cuda compilation tools, release 13.0, V13.0.88"
        /*0030*/ 	.string	"Build cuda_13.0.r13.0/compiler.36424714_0"
        /*0030*/ 	.string	"-arch sm_100 -m 64 "



//--------------------- .note.nv.cuinfo           --------------------------
	.section	.note.nv.cuinfo,"",@"SHT_NOTE"
	.sectionflags	@"SHF_NOTE_NV_CUINFO"
        /*0018*/ 	.short	0x0002
        /*001a*/ 	.short	0x0064
        /*001c*/ 	.short	0x0082
	.zero		2


//--------------------- .nv.info                  --------------------------
	.section	.nv.info,"",@"SHT_CUDA_INFO"
	.align	4


	//----- nvinfo : EIATTR_REGCOUNT
	.align		4
        /*0000*/ 	.byte	0x04, 0x2f
        /*0002*/ 	.short	(.L_2 - .L_1)
	.align		4
.L_1:
        /*0004*/ 	.word	index@(_Z16printArrayKernelPfjj)
        /*0008*/ 	.word	0x00000018


	//----- nvinfo : EIATTR_FRAME_SIZE
	.align		4
.L_2:
        /*000c*/ 	.byte	0x04, 0x11
        /*000e*/ 	.short	(.L_4 - .L_3)
	.align		4
.L_3:
        /*0010*/ 	.word	index@(_Z16printArrayKernelPfjj)
        /*0014*/ 	.word	0x00000010


	//----- nvinfo : EIATTR_REGCOUNT
	.align		4
.L_4:
        /*0018*/ 	.byte	0x04, 0x2f
        /*001a*/ 	.short	(.L_6 - .L_5)
	.align		4
.L_5:
        /*001c*/ 	.word	index@(_Z16setWeightsKernelPfjj)
        /*0020*/ 	.word	0x0000000a


	//----- nvinfo : EIATTR_FRAME_SIZE
	.align		4
.L_6:
        /*0024*/ 	.byte	0x04, 0x11
        /*0026*/ 	.short	(.L_8 - .L_7)
	.align		4
.L_7:
        /*0028*/ 	.word	index@(_Z16setWeightsKernelPfjj)
        /*002c*/ 	.word	0x00000000


	//----- nvinfo : EIATTR_REGCOUNT
	.align		4
.L_8:
        /*0030*/ 	.byte	0x04, 0x2f
        /*0032*/ 	.short	(.L_10 - .L_9)
	.align		4
.L_9:
        /*0034*/ 	.word	index@(_Z24updateWeightsPrimeKernelPfS_jjf)
        /*0038*/ 	.word	0x0000000a


	//----- nvinfo : EIATTR_FRAME_SIZE
	.align		4
.L_10:
        /*003c*/ 	.byte	0x04, 0x11
        /*003e*/ 	.short	(.L_12 - .L_11)
	.align		4
.L_11:
        /*0040*/ 	.word	index@(_Z24updateWeightsPrimeKernelPfS_jjf)
        /*0044*/ 	.word	0x00000000


	//----- nvinfo : EIATTR_REGCOUNT
	.align		4
.L_12:
        /*0048*/ 	.byte	0x04, 0x2f
        /*004a*/ 	.short	(.L_14 - .L_13)
	.align		4
.L_13:
        /*004c*/ 	.word	index@(_Z30prepareHorizontalPottsProblemsPfS_S_S_S_S_fjjj)
        /*0050*/ 	.word	0x00000012


	//----- nvinfo : EIATTR_FRAME_SIZE
	.align		4
.L_14:
        /*0054*/ 	.byte	0x04, 0x11
        /*0056*/ 	.short	(.L_16 - .L_15)
	.align		4
.L_15:
        /*0058*/ 	.word	index@($__internal_3_$__cuda_sm3x_div_rn_noftz_f32_slowpath)
        /*005c*/ 	.word	0x00000000


	//----- nvinfo : EIATTR_FRAME_SIZE
	.align		4
.L_16:
        /*0060*/ 	.byte	0x04, 0x11
        /*0062*/ 	.short	(.L_18 - .L_17)
	.align		4
.L_17:
        /*0064*/ 	.word	index@(_Z30prepareHorizontalPottsProblemsPfS_S_S_S_S_fjjj)
        /*0068*/ 	.word	0x00000000


	//----- nvinfo : EIATTR_REGCOUNT
	.align		4
.L_18:
        /*006c*/ 	.byte	0x04, 0x2f
        /*006e*/ 	.short	(.L_20 - .L_19)
	.align		4
.L_19:
        /*0070*/ 	.word	index@(_Z28prepareVerticalPottsProblemsPfS_S_S_S_S_fjjj)
        /*0074*/ 	.word	0x00000012


	//----- nvinfo : EIATTR_FRAME_SIZE
	.align		4
.L_20:
        /*0078*/ 	.byte	0x04, 0x11
        /*007a*/ 	.short	(.L_22 - .L_21)
	.align		4
.L_21:
        /*007c*/ 	.word	index@($__internal_2_$__cuda_sm3x_div_rn_noftz_f32_slowpath)
        /*0080*/ 	.word	0x00000000


	//----- nvinfo : EIATTR_FRAME_SIZE
	.align		4
.L_22:
        /*0084*/ 	.byte	0x04, 0x11
        /*0086*/ 	.short	(.L_24 - .L_23)
	.align		4
.L_23:
        /*0088*/ 	.word	index@(_Z28prepareVerticalPottsProblemsPfS_S_S_S_S_fjjj)
        /*008c*/ 	.word	0x00000000


	//----- nvinfo : EIATTR_REGCOUNT
	.align		4
.L_24:
        /*0090*/ 	.byte	0x04, 0x2f
        /*0092*/ 	.short	(.L_26 - .L_25)
	.align		4
.L_25:
        /*0094*/ 	.word	index@(_Z30updateLagrangeMultiplierKernelPfS_S_S_fjjj)
        /*0098*/ 	.word	0x00000010


	//----- nvinfo : EIATTR_FRAME_SIZE
	.align		4
.L_26:
        /*009c*/ 	.byte	0x04, 0x11
        /*009e*/ 	.short	(.L_28 - .L_27)
	.align		4
.L_27:
        /*00a0*/ 	.word	index@(_Z30updateLagrangeMultiplierKernelPfS_S_S_fjjj)
        /*00a4*/ 	.word	0x00000000


	//----- nvinfo : EIATTR_REGCOUNT
	.align		4
.L_28:
        /*00a8*/ 	.byte	0x04, 0x2f
        /*00aa*/ 	.short	(.L_30 - .L_29)
	.align		4
.L_29:
        /*00ac*/ 	.word	index@(_Z32applyHorizontalPottsSolverKernelPfS_PjS_S_S_S_fjjj)
        /*00b0*/ 	.word	0x00000028


	//----- nvinfo : EIATTR_FRAME_SIZE
	.align		4
.L_30:
        /*00b4*/ 	.byte	0x04, 0x11
        /*00b6*/ 	.short	(.L_32 - .L_31)
	.align		4
.L_31:
        /*00b8*/ 	.word	index@($__internal_1_$__cuda_sm3x_div_rn_noftz_f32_slowpath)
        /*00bc*/ 	.word	0x00000000


	//----- nvinfo : EIATTR_FRAME_SIZE
	.align		4
.L_32:
        /*00c0*/ 	.byte	0x04, 0x11
        /*00c2*/ 	.short	(.L_34 - .L_33)
	.align		4
.L_33:
        /*00c4*/ 	.word	index@(_Z32applyHorizontalPottsSolverKernelPfS_PjS_S_S_S_fjjj)
        /*00c8*/ 	.word	0x00000000


	//----- nvinfo : EIATTR_REGCOUNT
	.align		4
.L_34:
        /*00cc*/ 	.byte	0x04, 0x2f
        /*00ce*/ 	.short	(.L_36 - .L_35)
	.align		4
.L_35:
        /*00d0*/ 	.word	index@(_Z30applyVerticalPottsSolverKernelPfS_PjS_S_S_S_fjjj)
        /*00d4*/ 	.word	0x00000028


	//----- nvinfo : EIATTR_FRAME_SIZE
	.align		4
.L_36:
        /*00d8*/ 	.byte	0x04, 0x11
        /*00da*/ 	.short	(.L_38 - .L_37)
	.align		4
.L_37:
        /*00dc*/ 	.word	index@($__internal_0_$__cuda_sm3x_div_rn_noftz_f32_slowpath)
        /*00e0*/ 	.word	0x00000000


	//----- nvinfo : EIATTR_FRAME_SIZE
	.align		4
.L_38:
        /*00e4*/ 	.byte	0x04, 0x11
        /*00e6*/ 	.short	(.L_40 - .L_39)
	.align		4
.L_39:
        /*00e8*/ 	.word	index@(_Z30applyVerticalPottsSolverKernelPfS_PjS_S_S_S_fjjj)
        /*00ec*/ 	.word	0x00000000


	//----- nvinfo : EIATTR_MIN_STACK_SIZE
	.align		4
.L_40:
        /*00f0*/ 	.byte	0x04, 0x12
        /*00f2*/ 	.short	(.L_42 - .L_41)
	.align		4
.L_41:
        /*00f4*/ 	.word	index@(_Z30applyVerticalPottsSolverKernelPfS_PjS_S_S_S_fjjj)
        /*00f8*/ 	.word	0x00000000


	//----- nvinfo : EIATTR_MIN_STACK_SIZE
	.align		4
.L_42:
        /*00fc*/ 	.byte	0x04, 0x12
        /*00fe*/ 	.short	(.L_44 - .L_43)
	.align		4
.L_43:
        /*0100*/ 	.word	index@(_Z32applyHorizontalPottsSolverKernelPfS_PjS_S_S_S_fjjj)
        /*0104*/ 	.word	0x00000000


	//----- nvinfo : EIATTR_MIN_STACK_SIZE
	.align		4
.L_44:
        /*0108*/ 	.byte	0x04, 0x12
        /*010a*/ 	.short	(.L_46 - .L_45)
	.align		4
.L_45:
        /*010c*/ 	.word	index@(_Z30updateLagrangeMultiplierKernelPfS_S_S_fjjj)
        /*0110*/ 	.word	0x00000000


	//----- nvinfo : EIATTR_MIN_STACK_SIZE
	.align		4
.L_46:
        /*0114*/ 	.byte	0x04, 0x12
        /*0116*/ 	.short	(.L_48 - .L_47)
	.align		4
.L_47:
        /*0118*/ 	.word	index@(_Z28prepareVerticalPottsProblemsPfS_S_S_S_S_fjjj)
        /*011c*/ 	.word	0x00000000


	//----- nvinfo : EIATTR_MIN_STACK_SIZE
	.align		4
.L_48:
        /*0120*/ 	.byte	0x04, 0x12
        /*0122*/ 	.short	(.L_50 - .L_49)
	.align		4
.L_49:
        /*0124*/ 	.word	index@(_Z30prepareHorizontalPottsProblemsPfS_S_S_S_S_fjjj)
        /*0128*/ 	.word	0x00000000


	//----- nvinfo : EIATTR_MIN_STACK_SIZE
	.align		4
.L_50:
        /*012c*/ 	.byte	0x04, 0x12
        /*012e*/ 	.short	(.L_52 - .L_51)
	.align		4
.L_51:
        /*0130*/ 	.word	index@(_Z24updateWeightsPrimeKernelPfS_jjf)
        /*0134*/ 	.word	0x00000000


	//----- nvinfo : EIATTR_MIN_STACK_SIZE
	.align		4
.L_52:
        /*0138*/ 	.byte	0x04, 0x12
        /*013a*/ 	.short	(.L_54 - .L_53)
	.align		4
.L_53:
        /*013c*/ 	.word	index@(_Z16setWeightsKernelPfjj)
        /*0140*/ 	.word	0x00000000


	//----- nvinfo : EIATTR_MIN_STACK_SIZE
	.align		4
.L_54:
        /*0144*/ 	.byte	0x04, 0x12
        /*0146*/ 	.short	(.L_56 - .L_55)
	.align		4
.L_55:
        /*0148*/ 	.word	index@(_Z16printArrayKernelPfjj)
        /*014c*/ 	.word	0x00000010
.L_56:


//--------------------- .nv.compat                --------------------------
	.section	.nv.compat,"",@"SHT_CUDA_COMPAT_INFO"
	.align	4
        /*0000*/ 	.byte	0x02, 0x09, 0x00, 0x00, 0x02, 0x02, 0x01, 0x00, 0x02, 0x05, 0x05, 0x00, 0x03, 0x07, 0x01, 0x01
        /*0010*/ 	.byte	0x02, 0x03, 0x00, 0x00, 0x02, 0x06, 0x01, 0x00, 0x04, 0x0b, 0x08, 0x00, 0x01, 0x00, 0x00, 0x00
        /*0020*/ 	.byte	0x00, 0x00, 0x00, 0x00


//--------------------- .nv.info._Z30applyVerticalPottsSolverKernelPfS_PjS_S_S_S_fjjj --------------------------
	.section	.nv.info._Z30applyVerticalPottsSolverKernelPfS_PjS_S_S_S_fjjj,"",@"SHT_CUDA_INFO"
	.sectionflags	@""
	.align	4


	//----- nvinfo : EIATTR_CUDA_API_VERSION
	.align		4
        /*0000*/ 	.byte	0x04, 0x37
        /*0002*/ 	.short	(.L_58 - .L_57)
.L_57:
        /*0004*/ 	.word	0x00000082


	//----- nvinfo : EIATTR_KPARAM_INFO
	.align		4
.L_58:
        /*0008*/ 	.byte	0x04, 0x17
        /*000a*/ 	.short	(.L_60 - .L_59)
.L_59:
        /*000c*/ 	.word	0x00000000
        /*0010*/ 	.short	0x000a
        /*0012*/ 	.short	0x0044
        /*0014*/ 	.byte	0x00, 0xf0, 0x11, 0x00


	//----- nvinfo : EIATTR_KPARAM_INFO
	.align		4
.L_60:
        /*0018*/ 	.byte	0x04, 0x17
        /*001a*/ 	.short	(.L_62 - .L_61)
.L_61:
        /*001c*/ 	.word	0x00000000
        /*0020*/ 	.short	0x0009
        /*0022*/ 	.short	0x0040
        /*0024*/ 	.byte	0x00, 0xf0, 0x11, 0x00


	//----- nvinfo : EIATTR_KPARAM_INFO
	.align		4
.L_62:
        /*0028*/ 	.byte	0x04, 0x17
        /*002a*/ 	.short	(.L_64 - .L_63)
.L_63:
        /*002c*/ 	.word	0x00000000
        /*0030*/ 	.short	0x0008
        /*0032*/ 	.short	0x003c
        /*0034*/ 	.byte	0x00, 0xf0, 0x11, 0x00


	//----- nvinfo : EIATTR_KPARAM_INFO
	.align		4
.L_64:
        /*0038*/ 	.byte	0x04, 0x17
        /*003a*/ 	.short	(.L_66 - .L_65)
.L_65:
        /*003c*/ 	.word	0x00000000
        /*0040*/ 	.short	0x0007
        /*0042*/ 	.short	0x0038
        /*0044*/ 	.byte	0x00, 0xf0, 0x11, 0x00


	//----- nvinfo : EIATTR_KPARAM_INFO
	.align		4
.L_66:
        /*0048*/ 	.byte	0x04, 0x17
        /*004a*/ 	.short	(.L_68 - .L_67)
.L_67:
        /*004c*/ 	.word	0x00000000
        /*0050*/ 	.short	0x0006
        /*0052*/ 	.short	0x0030
        /*0054*/ 	.byte	0x00, 0xf5, 0x21, 0x00


	//----- nvinfo : EIATTR_KPARAM_INFO
	.align		4
.L_68:
        /*0058*/ 	.byte	0x04, 0x17
        /*005a*/ 	.short	(.L_70 - .L_69)
.L_69:
        /*005c*/ 	.word	0x00000000
        /*0060*/ 	.short	0x0005
        /*0062*/ 	.short	0x0028
        /*0064*/ 	.byte	0x00, 0xf5, 0x21, 0x00


	//----- nvinfo : EIATTR_KPARAM_INFO
	.align		4
.L_70:
        /*0068*/ 	.byte	0x04, 0x17
        /*006a*/ 	.short	(.L_72 - .L_71)
.L_71:
        /*006c*/ 	.word	0x00000000
        /*0070*/ 	.short	0x0004
        /*0072*/ 	.short	0x0020
        /*0074*/ 	.byte	0x00, 0xf5, 0x21, 0x00


	//----- nvinfo : EIATTR_KPARAM_INFO
	.align		4
.L_72:
        /*0078*/ 	.byte	0x04, 0x17
        /*007a*/ 	.short	(.L_74 - .L_73)
.L_73:
        /*007c*/ 	.word	0x00000000
        /*0080*/ 	.short	0x0003
        /*0082*/ 	.short	0x0018
        /*0084*/ 	.byte	0x00, 0xf5, 0x21, 0x00


	//----- nvinfo : EIATTR_KPARAM_INFO
	.align		4
.L_74:
        /*0088*/ 	.byte	0x04, 0x17
        /*008a*/ 	.short	(.L_76 - .L_75)
.L_75:
        /*008c*/ 	.word	0x00000000
        /*0090*/ 	.short	0x0002
        /*0092*/ 	.short	0x0010
        /*0094*/ 	.byte	0x00, 0xf5, 0x21, 0x00


	//----- nvinfo : EIATTR_KPARAM_INFO
	.align		4
.L_76:
        /*0098*/ 	.byte	0x04, 0x17
        /*009a*/ 	.short	(.L_78 - .L_77)
.L_77:
        /*009c*/ 	.word	0x00000000
        /*00a0*/ 	.short	0x0001
        /*00a2*/ 	.short	0x0008
        /*00a4*/ 	.byte	0x00, 0xf5, 0x21, 0x00


	//----- nvinfo : EIATTR_KPARAM_INFO
	.align		4
.L_78:
        /*00a8*/ 	.byte	0x04, 0x17
        /*00aa*/ 	.short	(.L_80 - .L_79)
.L_79:
        /*00ac*/ 	.word	0x00000000
        /*00b0*/ 	.short	0x0000
        /*00b2*/ 	.short	0x0000
        /*00b4*/ 	.byte	0x00, 0xf5, 0x21, 0x00


	//----- nvinfo : EIATTR_SPARSE_MMA_MASK
	.align		4
.L_80:
        /*00b8*/ 	.byte	0x03, 0x50
        /*00ba*/ 	.short	0x0000


	//----- nvinfo : EIATTR_MAXREG_COUNT
	.align		4
        /*00bc*/ 	.byte	0x03, 0x1b
        /*00be*/ 	.short	0x00ff


	//----- nvinfo : EIATTR_MERCURY_ISA_VERSION
	.align		4
        /*00c0*/ 	.byte	0x03, 0x5f
        /*00c2*/ 	.short	0x0101


	//----- nvinfo : EIATTR_VRC_CTA_INIT_COUNT
	.align		4
        /*00c4*/ 	.byte	0x02, 0x4a
	.zero		1
	.zero		1


	//----- nvinfo : EIATTR_EXIT_INSTR_OFFSETS
	.align		4
        /*00c8*/ 	.byte	0x04, 0x1c
        /*00ca*/ 	.short	(.L_82 - .L_81)


	//   ....[0]....
.L_81:
        /*00cc*/ 	.word	0x00000080


	//   ....[1]....
        /*00d0*/ 	.word	0x00002240


	//   ....[2]....
        /*00d4*/ 	.word	0x00002db0


	//----- nvinfo : EIATTR_CRS_STACK_SIZE
	.align		4
.L_82:
        /*00d8*/ 	.byte	0x04, 0x1e
        /*00da*/ 	.short	(.L_84 - .L_83)
.L_83:
        /*00dc*/ 	.word	0x00000000


	//----- nvinfo : EIATTR_CBANK_PARAM_SIZE
	.align		4
.L_84:
        /*00e0*/ 	.byte	0x03, 0x19
        /*00e2*/ 	.short	0x0048


	//----- nvinfo : EIATTR_PARAM_CBANK
	.align		4
        /*00e4*/ 	.byte	0x04, 0x0a
        /*00e6*/ 	.short	(.L_86 - .L_85)
	.align		4
.L_85:
        /*00e8*/ 	.word	index@(.nv.constant0._Z30applyVerticalPottsSolverKernelPfS_PjS_S_S_S_fjjj)
        /*00ec*/ 	.short	0x0380
        /*00ee*/ 	.short	0x0048


	//----- nvinfo : EIATTR_SW_WAR
	.align		4
.L_86:
        /*00f0*/ 	.byte	0x04, 0x36
        /*00f2*/ 	.short	(.L_88 - .L_87)
.L_87:
        /*00f4*/ 	.word	0x00000008
.L_88:


//--------------------- .nv.info._Z32applyHorizontalPottsSolverKernelPfS_PjS_S_S_S_fjjj --------------------------
	.section	.nv.info._Z32applyHorizontalPottsSolverKernelPfS_PjS_S_S_S_fjjj,"",@"SHT_CUDA_INFO"
	.sectionflags	@""
	.align	4


	//----- nvinfo : EIATTR_CUDA_API_VERSION
	.align		4
        /*0000*/ 	.byte	0x04, 0x37
        /*0002*/ 	.short	(.L_90 - .L_89)
.L_89:
        /*0004*/ 	.word	0x00000082


	//----- nvinfo : EIATTR_KPARAM_INFO
	.align		4
.L_90:
        /*0008*/ 	.byte	0x04, 0x17
        /*000a*/ 	.short	(.L_92 - .L_91)
.L_91:
        /*000c*/ 	.word	0x00000000
        /*0010*/ 	.short	0x000a
        /*0012*/ 	.short	0x0044
        /*0014*/ 	.byte	0x00, 0xf0, 0x11, 0x00


	//----- nvinfo : EIATTR_KPARAM_INFO
	.align		4
.L_92:
        /*0018*/ 	.byte	0x04, 0x17
        /*001a*/ 	.short	(.L_94 - .L_93)
.L_93:
        /*001c*/ 	.word	0x00000000
        /*0020*/ 	.short	0x0009
        /*0022*/ 	.short	0x0040
        /*0024*/ 	.byte	0x00, 0xf0, 0x11, 0x00


	//----- nvinfo : EIATTR_KPARAM_INFO
	.align		4
.L_94:
        /*0028*/ 	.byte	0x04, 0x17
        /*002a*/ 	.short	(.L_96 - .L_95)
.L_95:
        /*002c*/ 	.word	0x00000000
        /*0030*/ 	.short	0x0008
        /*0032*/ 	.short	0x003c
        /*0034*/ 	.byte	0x00, 0xf0, 0x11, 0x00


	//----- nvinfo : EIATTR_KPARAM_INFO
	.align		4
.L_96:
        /*0038*/ 	.byte	0x04, 0x17
        /*003a*/ 	.short	(.L_98 - .L_97)
.L_97:
        /*003c*/ 	.word	0x00000000
        /*0040*/ 	.short	0x0007
        /*0042*/ 	.short	0x0038
        /*0044*/ 	.byte	0x00, 0xf0, 0x11, 0x00


	//----- nvinfo : EIATTR_KPARAM_INFO
	.align		4
.L_98:
        /*0048*/ 	.byte	0x04, 0x17
        /*004a*/ 	.short	(.L_100 - .L_99)
.L_99:
        /*004c*/ 	.word	0x00000000
        /*0050*/ 	.short	0x0006
        /*0052*/ 	.short	0x0030
        /*0054*/ 	.byte	0x00, 0xf5, 0x21, 0x00


	//----- nvinfo : EIATTR_KPARAM_INFO
	.align		4
.L_100:
        /*0058*/ 	.byte	0x04, 0x17
        /*005a*/ 	.short	(.L_102 - .L_101)
.L_101:
        /*005c*/ 	.word	0x00000000
        /*0060*/ 	.short	0x0005
        /*0062*/ 	.short	0x0028
        /*0064*/ 	.byte	0x00, 0xf5, 0x21, 0x00


	//----- nvinfo : EIATTR_KPARAM_INFO
	.align		4
.L_102:
        /*0068*/ 	.byte	0x04, 0x17
        /*006a*/ 	.short	(.L_104 - .L_103)
.L_103:
        /*006c*/ 	.word	0x00000000
        /*0070*/ 	.short	0x0004
        /*0072*/ 	.short	0x0020
        /*0074*/ 	.byte	0x00, 0xf5, 0x21, 0x00


	//----- nvinfo : EIATTR_KPARAM_INFO
	.align		4
.L_104:
        /*0078*/ 	.byte	0x04, 0x17
        /*007a*/ 	.short	(.L_106 - .L_105)
.L_105:
        /*007c*/ 	.word	0x00000000
        /*0080*/ 	.short	0x0003
        /*0082*/ 	.short	0x0018
        /*0084*/ 	.byte	0x00, 0xf5, 0x21, 0x00


	//----- nvinfo : EIATTR_KPARAM_INFO
	.align		4
.L_106:
        /*0088*/ 	.byte	0x04, 0x17
        /*008a*/ 	.short	(.L_108 - .L_107)
.L_107:
        /*008c*/ 	.word	0x00000000
        /*0090*/ 	.short	0x0002
        /*0092*/ 	.short	0x0010
        /*0094*/ 	.byte	0x00, 0xf5, 0x21, 0x00


	//----- nvinfo : EIATTR_KPARAM_INFO
	.align		4
.L_108:
        /*0098*/ 	.byte	0x04, 0x17
        /*009a*/ 	.short	(.L_110 - .L_109)
.L_109:
        /*009c*/ 	.word	0x00000000
        /*00a0*/ 	.short	0x0001
        /*00a2*/ 	.short	0x0008
        /*00a4*/ 	.byte	0x00, 0xf5, 0x21, 0x00


	//----- nvinfo : EIATTR_KPARAM_INFO
	.align		4
.L_110:
        /*00a8*/ 	.byte	0x04, 0x17
        /*00aa*/ 	.short	(.L_112 - .L_111)
.L_111:
        /*00ac*/ 	.word	0x00000000
        /*00b0*/ 	.short	0x0000
        /*00b2*/ 	.short	0x0000
        /*00b4*/ 	.byte	0x00, 0xf5, 0x21, 0x00


	//----- nvinfo : EIATTR_SPARSE_MMA_MASK
	.align		4
.L_112:
        /*00b8*/ 	.byte	0x03, 0x50
        /*00ba*/ 	.short	0x0000


	//----- nvinfo : EIATTR_MAXREG_COUNT
	.align		4
        /*00bc*/ 	.byte	0x03, 0x1b
        /*00be*/ 	.short	0x00ff


	//----- nvinfo : EIATTR_MERCURY_ISA_VERSION
	.align		4
        /*00c0*/ 	.byte	0x03, 0x5f
        /*00c2*/ 	.short	0x0101


	//----- nvinfo : EIATTR_VRC_CTA_INIT_COUNT
	.align		4
        /*00c4*/ 	.byte	0x02, 0x4a
	.zero		1
	.zero		1


	//----- nvinfo : EIATTR_EXIT_INSTR_OFFSETS
	.align		4
        /*00c8*/ 	.byte	0x04, 0x1c
        /*00ca*/ 	.short	(.L_114 - .L_113)


	//   ....[0]....
.L_113:
        /*00cc*/ 	.word	0x00000080


	//   ....[1]....
        /*00d0*/ 	.word	0x00002240


	//   ....[2]....
        /*00d4*/ 	.word	0x00002db0


	//----- nvinfo : EIATTR_CRS_STACK_SIZE
	.align		4
.L_114:
        /*00d8*/ 	.byte	0x04, 0x1e
        /*00da*/ 	.short	(.L_116 - .L_115)
.L_115:
        /*00dc*/ 	.word	0x00000000


	//----- nvinfo : EIATTR_CBANK_PARAM_SIZE
	.align		4
.L_116:
        /*00e0*/ 	.byte	0x03, 0x19
        /*00e2*/ 	.short	0x0048


	//----- nvinfo : EIATTR_PARAM_CBANK
	.align		4
        /*00e4*/ 	.byte	0x04, 0x0a
        /*00e6*/ 	.short	(.L_118 - .L_117)
	.align		4
.L_117:
        /*00e8*/ 	.word	index@(.nv.constant0._Z32applyHorizontalPottsSolverKernelPfS_PjS_S_S_S_fjjj)
        /*00ec*/ 	.short	0x0380
        /*00ee*/ 	.short	0x0048


	//----- nvinfo : EIATTR_SW_WAR
	.align		4
.L_118:
        /*00f0*/ 	.byte	0x04, 0x36
        /*00f2*/ 	.short	(.L_120 - .L_119)
.L_119:
        /*00f4*/ 	.word	0x00000008
.L_120:


//--------------------- .nv.info._Z30updateLagrangeMultiplierKernelPfS_S_S_fjjj --------------------------
	.section	.nv.info._Z30updateLagrangeMultiplierKernelPfS_S_S_fjjj,"",@"SHT_CUDA_INFO"
	.sectionflags	@""
	.align	4


	//----- nvinfo : EIATTR_CUDA_API_VERSION
	.align		4
        /*0000*/ 	.byte	0x04, 0x37
        /*0002*/ 	.short	(.L_122 - .L_121)
.L_121:
        /*0004*/ 	.word	0x00000082


	//----- nvinfo : EIATTR_KPARAM_INFO
	.align		4
.L_122:
        /*0008*/ 	.byte	0x04, 0x17
        /*000a*/ 	.short	(.L_124 - .L_123)
.L_123:
        /*000c*/ 	.word	0x00000000
        /*0010*/ 	.short	0x0007
        /*0012*/ 	.short	0x002c
        /*0014*/ 	.byte	0x00, 0xf0, 0x11, 0x00


	//----- nvinfo : EIATTR_KPARAM_INFO
	.align		4
.L_124:
        /*0018*/ 	.byte	0x04, 0x17
        /*001a*/ 	.short	(.L_126 - .L_125)
.L_125:
        /*001c*/ 	.word	0x00000000
        /*0020*/ 	.short	0x0006
        /*0022*/ 	.short	0x0028
        /*0024*/ 	.byte	0x00, 0xf0, 0x11, 0x00


	//----- nvinfo : EIATTR_KPARAM_INFO
	.align		4
.L_126:
        /*0028*/ 	.byte	0x04, 0x17
        /*002a*/ 	.short	(.L_128 - .L_127)
.L_127:
        /*002c*/ 	.word	0x00000000
        /*0030*/ 	.short	0x0005
        /*0032*/ 	.short	0x0024
        /*0034*/ 	.byte	0x00, 0xf0, 0x11, 0x00


	//----- nvinfo : EIATTR_KPARAM_INFO
	.align		4
.L_128:
        /*0038*/ 	.byte	0x04, 0x17
        /*003a*/ 	.short	(.L_130 - .L_129)
.L_129:
        /*003c*/ 	.word	0x00000000
        /*0040*/ 	.short	0x0004
        /*0042*/ 	.short	0x0020
        /*0044*/ 	.byte	0x00, 0xf0, 0x11, 0x00


	//----- nvinfo : EIATTR_KPARAM_INFO
	.align		4
.L_130:
        /*0048*/ 	.byte	0x04, 0x17
        /*004a*/ 	.short	(.L_132 - .L_131)
.L_131:
        /*004c*/ 	.word	0x00000000
        /*0050*/ 	.short	0x0003
        /*0052*/ 	.short	0x0018
        /*0054*/ 	.byte	0x00, 0xf5, 0x21, 0x00


	//----- nvinfo : EIATTR_KPARAM_INFO
	.align		4
.L_132:
        /*0058*/ 	.byte	0x04, 0x17
        /*005a*/ 	.short	(.L_134 - .L_133)
.L_133:
        /*005c*/ 	.word	0x00000000
        /*0060*/ 	.short	0x0002
        /*0062*/ 	.short	0x0010
        /*0064*/ 	.byte	0x00, 0xf5, 0x21, 0x00


	//----- nvinfo : EIATTR_KPARAM_INFO
	.align		4
.L_134:
        /*0068*/ 	.byte	0x04, 0x17
        /*006a*/ 	.short	(.L_136 - .L_135)
.L_135:
        /*006c*/ 	.word	0x00000000
        /*0070*/ 	.short	0x0001
        /*0072*/ 	.short	0x0008
        /*0074*/ 	.byte	0x00, 0xf5, 0x21, 0x00


	//----- nvinfo : EIATTR_KPARAM_INFO
	.align		4
.L_136:
        /*0078*/ 	.byte	0x04, 0x17
        /*007a*/ 	.short	(.L_138 - .L_137)
.L_137:
        /*007c*/ 	.word	0x00000000
        /*0080*/ 	.short	0x0000
        /*0082*/ 	.short	0x0000
        /*0084*/ 	.byte	0x00, 0xf5, 0x21, 0x00


	//----- nvinfo : EIATTR_SPARSE_MMA_MASK
	.align		4
.L_138:
        /*0088*/ 	.byte	0x03, 0x50
        /*008a*/ 	.short	0x0000


	//----- nvinfo : EIATTR_MAXREG_COUNT
	.align		4
        /*008c*/ 	.byte	0x03, 0x1b
        /*008e*/ 	.short	0x00ff


	//----- nvinfo : EIATTR_MERCURY_ISA_VERSION
	.align		4
        /*0090*/ 	.byte	0x03, 0x5f
        /*0092*/ 	.short	0x0101


	//----- nvinfo : EIATTR_VRC_CTA_INIT_COUNT
	.align		4
        /*0094*/ 	.byte	0x02, 0x4a
	.zero		1
	.zero		1


	//----- nvinfo : EIATTR_EXIT_INSTR_OFFSETS
	.align		4
        /*0098*/ 	.byte	0x04, 0x1c
        /*009a*/ 	.short	(.L_140 - .L_139)


	//   ....[0]....
.L_139:
        /*009c*/ 	.word	0x00000120


	//   ....[1]....
        /*00a0*/ 	.word	0x00000260


	//----- nvinfo : EIATTR_CBANK_PARAM_SIZE
	.align		4
.L_140:
        /*00a4*/ 	.byte	0x03, 0x19
        /*00a6*/ 	.short	0x0030


	//----- nvinfo : EIATTR_PARAM_CBANK
	.align		4
        /*00a8*/ 	.byte	0x04, 0x0a
        /*00aa*/ 	.short	(.L_142 - .L_141)
	.align		4
.L_141:
        /*00ac*/ 	.word	index@(.nv.constant0._Z30updateLagrangeMultiplierKernelPfS_S_S_fjjj)
        /*00b0*/ 	.short	0x0380
        /*00b2*/ 	.short	0x0030


	//----- nvinfo : EIATTR_SW_WAR
	.align		4
.L_142:
        /*00b4*/ 	.byte	0x04, 0x36
        /*00b6*/ 	.short	(.L_144 - .L_143)
.L_143:
        /*00b8*/ 	.word	0x00000008
.L_144:


//--------------------- .nv.info._Z28prepareVerticalPottsProblemsPfS_S_S_S_S_fjjj --------------------------
	.section	.nv.info._Z28prepareVerticalPottsProblemsPfS_S_S_S_S_fjjj,"",@"SHT_CUDA_INFO"
	.sectionflags	@""
	.align	4


	//----- nvinfo : EIATTR_CUDA_API_VERSION
	.align		4
        /*0000*/ 	.byte	0x04, 0x37
        /*0002*/ 	.short	(.L_146 - .L_145)
.L_145:
        /*0004*/ 	.word	0x00000082


	//----- nvinfo : EIATTR_KPARAM_INFO
	.align		4
.L_146:
        /*0008*/ 	.byte	0x04, 0x17
        /*000a*/ 	.short	(.L_148 - .L_147)
.L_147:
        /*000c*/ 	.word	0x00000000
        /*0010*/ 	.short	0x0009
        /*0012*/ 	.short	0x003c
        /*0014*/ 	.byte	0x00, 0xf0, 0x11, 0x00


	//----- nvinfo : EIATTR_KPARAM_INFO
	.align		4
.L_148:
        /*0018*/ 	.byte	0x04, 0x17
        /*001a*/ 	.short	(.L_150 - .L_149)
.L_149:
        /*001c*/ 	.word	0x00000000
        /*0020*/ 	.short	0x0008
        /*0022*/ 	.short	0x0038
        /*0024*/ 	.byte	0x00, 0xf0, 0x11, 0x00


	//----- nvinfo : EIATTR_KPARAM_INFO
	.align		4
.L_150:
        /*0028*/ 	.byte	0x04, 0x17
        /*002a*/ 	.short	(.L_152 - .L_151)
.L_151:
        /*002c*/ 	.word	0x00000000
        /*0030*/ 	.short	0x0007
        /*0032*/ 	.short	0x0034
        /*0034*/ 	.byte	0x00, 0xf0, 0x11, 0x00


	//----- nvinfo : EIATTR_KPARAM_INFO
	.align		4
.L_152:
        /*0038*/ 	.byte	0x04, 0x17
        /*003a*/ 	.short	(.L_154 - .L_153)
.L_153:
        /*003c*/ 	.word	0x00000000
        /*0040*/ 	.short	0x0006
        /*0042*/ 	.short	0x0030
        /*0044*/ 	.byte	0x00, 0xf0, 0x11, 0x00


	//----- nvinfo : EIATTR_KPARAM_INFO
	.align		4
.L_154:
        /*0048*/ 	.byte	0x04, 0x17
        /*004a*/ 	.short	(.L_156 - .L_155)
.L_155:
        /*004c*/ 	.word	0x00000000
        /*0050*/ 	.short	0x0005
        /*0052*/ 	.short	0x0028
        /*0054*/ 	.byte	0x00, 0xf5, 0x21, 0x00


	//----- nvinfo : EIATTR_KPARAM_INFO
	.align		4
.L_156:
        /*0058*/ 	.byte	0x04, 0x17
        /*005a*/ 	.short	(.L_158 - .L_157)
.L_157:
        /*005c*/ 	.word	0x00000000
        /*0060*/ 	.short	0x0004
        /*0062*/ 	.short	0x0020
        /*0064*/ 	.byte	0x00, 0xf5, 0x21, 0x00


	//----- nvinfo : EIATTR_KPARAM_INFO
	.align		4
.L_158:
        /*0068*/ 	.byte	0x04, 0x17
        /*006a*/ 	.short	(.L_160 - .L_159)
.L_159:
        /*006c*/ 	.word	0x00000000
        /*0070*/ 	.short	0x0003
        /*0072*/ 	.short	0x0018
        /*0074*/ 	.byte	0x00, 0xf5, 0x21, 0x00


	//----- nvinfo : EIATTR_KPARAM_INFO
	.align		4
.L_160:
        /*0078*/ 	.byte	0x04, 0x17
        /*007a*/ 	.short	(.L_162 - .L_161)
.L_161:
        /*007c*/ 	.word	0x00000000
        /*0080*/ 	.short	0x0002
        /*0082*/ 	.short	0x0010
        /*0084*/ 	.byte	0x00, 0xf5, 0x21, 0x00


	//----- nvinfo : EIATTR_KPARAM_INFO
	.align		4
.L_162:
        /*0088*/ 	.byte	0x04, 0x17
        /*008a*/ 	.short	(.L_164 - .L_163)
.L_163:
        /*008c*/ 	.word	0x00000000
        /*0090*/ 	.short	0x0001
        /*0092*/ 	.short	0x0008
        /*0094*/ 	.byte	0x00, 0xf5, 0x21, 0x00


	//----- nvinfo : EIATTR_KPARAM_INFO
	.align		4
.L_164:
        /*0098*/ 	.byte	0x04, 0x17
        /*009a*/ 	.short	(.L_166 - .L_165)
.L_165:
        /*009c*/ 	.word	0x00000000
        /*00a0*/ 	.short	0x0000
        /*00a2*/ 	.short	0x0000
        /*00a4*/ 	.byte	0x00, 0xf5, 0x21, 0x00


	//----- nvinfo : EIATTR_SPARSE_MMA_MASK
	.align		4
.L_166:
        /*00a8*/ 	.byte	0x03, 0x50
        /*00aa*/ 	.short	0x0000


	//----- nvinfo : EIATTR_MAXREG_COUNT
	.align		4
        /*00ac*/ 	.byte	0x03, 0x1b
        /*00ae*/ 	.short	0x00ff


	//----- nvinfo : EIATTR_MERCURY_ISA_VERSION
	.align		4
        /*00b0*/ 	.byte	0x03, 0x5f
        /*00b2*/ 	.short	0x0101


	//----- nvinfo : EIATTR_VRC_CTA_INIT_COUNT
	.align		4
        /*00b4*/ 	.byte	0x02, 0x4a
	.zero		1
	.zero		1


	//----- nvinfo : EIATTR_EXIT_INSTR_OFFSETS
	.align		4
        /*00b8*/ 	.byte	0x04, 0x1c
        /*00ba*/ 	.short	(.L_168 - .L_167)


	//   ....[0]....
.L_167:
        /*00bc*/ 	.word	0x00000120


	//   ....[1]....
        /*00c0*/ 	.word	0x000003a0


	//----- nvinfo : EIATTR_CRS_STACK_SIZE
	.align		4
.L_168:
        /*00c4*/ 	.byte	0x04, 0x1e
        /*00c6*/ 	.short	(.L_170 - .L_169)
.L_169:
        /*00c8*/ 	.word	0x00000000


	//----- nvinfo : EIATTR_CBANK_PARAM_SIZE
	.align		4
.L_170:
        /*00cc*/ 	.byte	0x03, 0x19
        /*00ce*/ 	.short	0x0040


	//----- nvinfo : EIATTR_PARAM_CBANK
	.align		4
        /*00d0*/ 	.byte	0x04, 0x0a
        /*00d2*/ 	.short	(.L_172 - .L_171)
	.align		4
.L_171:
        /*00d4*/ 	.word	index@(.nv.constant0._Z28prepareVerticalPottsProblemsPfS_S_S_S_S_fjjj)
        /*00d8*/ 	.short	0x0380
        /*00da*/ 	.short	0x0040


	//----- nvinfo : EIATTR_SW_WAR
	.align		4
.L_172:
        /*00dc*/ 	.byte	0x04, 0x36
        /*00de*/ 	.short	(.L_174 - .L_173)
.L_173:
        /*00e0*/ 	.word	0x00000008
.L_174:


//--------------------- .nv.info._Z30prepareHorizontalPottsProblemsPfS_S_S_S_S_fjjj --------------------------
	.section	.nv.info._Z30prepareHorizontalPottsProblemsPfS_S_S_S_S_fjjj,"",@"SHT_CUDA_INFO"
	.sectionflags	@""
	.align	4


	//----- nvinfo : EIATTR_CUDA_API_VERSION
	.align		4
        /*0000*/ 	.byte	0x04, 0x37
        /*0002*/ 	.short	(.L_176 - .L_175)
.L_175:
        /*0004*/ 	.word	0x00000082


	//----- nvinfo : EIATTR_KPARAM_INFO
	.align		4
.L_176:
        /*0008*/ 	.byte	0x04, 0x17
        /*000a*/ 	.short	(.L_178 - .L_177)
.L_177:
        /*000c*/ 	.word	0x00000000
        /*0010*/ 	.short	0x0009
        /*0012*/ 	.short	0x003c
        /*0014*/ 	.byte	0x00, 0xf0, 0x11, 0x00


	//----- nvinfo : EIATTR_KPARAM_INFO
	.align		4
.L_178:
        /*0018*/ 	.byte	0x04, 0x17
        /*001a*/ 	.short	(.L_180 - .L_179)
.L_179:
        /*001c*/ 	.word	0x00000000
        /*0020*/ 	.short	0x0008
        /*0022*/ 	.short	0x0038
        /*0024*/ 	.byte	0x00, 0xf0, 0x11, 0x00


	//----- nvinfo : EIATTR_KPARAM_INFO
	.align		4
.L_180:
        /*0028*/ 	.byte	0x04, 0x17
        /*002a*/ 	.short	(.L_182 - .L_181)
.L_181:
        /*002c*/ 	.word	0x00000000
        /*0030*/ 	.short	0x0007
        /*0032*/ 	.short	0x0034
        /*0034*/ 	.byte	0x00, 0xf0, 0x11, 0x00


	//----- nvinfo : EIATTR_KPARAM_INFO
	.align		4
.L_182:
        /*0038*/ 	.byte	0x04, 0x17
        /*003a*/ 	.short	(.L_184 - .L_183)
.L_183:
        /*003c*/ 	.word	0x00000000
        /*0040*/ 	.short	0x0006
        /*0042*/ 	.short	0x0030
        /*0044*/ 	.byte	0x00, 0xf0, 0x11, 0x00


	//----- nvinfo : EIATTR_KPARAM_INFO
	.align		4
.L_184:
        /*0048*/ 	.byte	0x04, 0x17
        /*004a*/ 	.short	(.L_186 - .L_185)
.L_185:
        /*004c*/ 	.word	0x00000000
        /*0050*/ 	.short	0x0005
        /*0052*/ 	.short	0x0028
        /*0054*/ 	.byte	0x00, 0xf5, 0x21, 0x00


	//----- nvinfo : EIATTR_KPARAM_INFO
	.align		4
.L_186:
        /*0058*/ 	.byte	0x04, 0x17
        /*005a*/ 	.short	(.L_188 - .L_187)
.L_187:
        /*005c*/ 	.word	0x00000000
        /*0060*/ 	.short	0x0004
        /*0062*/ 	.short	0x0020
        /*0064*/ 	.byte	0x00, 0xf5, 0x21, 0x00


	//----- nvinfo : EIATTR_KPARAM_INFO
	.align		4
.L_188:
        /*0068*/ 	.byte	0x04, 0x17
        /*006a*/ 	.short	(.L_190 - .L_189)
.L_189:
        /*006c*/ 	.word	0x00000000
        /*0070*/ 	.short	0x0003
        /*0072*/ 	.short	0x0018
        /*0074*/ 	.byte	0x00, 0xf5, 0x21, 0x00


	//----- nvinfo : EIATTR_KPARAM_INFO
	.align		4
.L_190:
        /*0078*/ 	.byte	0x04, 0x17
        /*007a*/ 	.short	(.L_192 - .L_191)
.L_191:
        /*007c*/ 	.word	0x00000000
        /*0080*/ 	.short	0x0002
        /*0082*/ 	.short	0x0010
        /*0084*/ 	.byte	0x00, 0xf5, 0x21, 0x00


	//----- nvinfo : EIATTR_KPARAM_INFO
	.align		4
.L_192:
        /*0088*/ 	.byte	0x04, 0x17
        /*008a*/ 	.short	(.L_194 - .L_193)
.L_193:
        /*008c*/ 	.word	0x00000000
        /*0090*/ 	.short	0x0001
        /*0092*/ 	.short	0x0008
        /*0094*/ 	.byte	0x00, 0xf5, 0x21, 0x00


	//----- nvinfo : EIATTR_KPARAM_INFO
	.align		4
.L_194:
        /*0098*/ 	.byte	0x04, 0x17
        /*009a*/ 	.short	(.L_196 - .L_195)
.L_195:
        /*009c*/ 	.word	0x00000000
        /*00a0*/ 	.short	0x0000
        /*00a2*/ 	.short	0x0000
        /*00a4*/ 	.byte	0x00, 0xf5, 0x21, 0x00


	//----- nvinfo : EIATTR_SPARSE_MMA_MASK
	.align		4
.L_196:
        /*00a8*/ 	.byte	0x03, 0x50
        /*00aa*/ 	.short	0x0000


	//----- nvinfo : EIATTR_MAXREG_COUNT
	.align		4
        /*00ac*/ 	.byte	0x03, 0x1b
        /*00ae*/ 	.short	0x00ff


	//----- nvinfo : EIATTR_MERCURY_ISA_VERSION
	.align		4
        /*00b0*/ 	.byte	0x03, 0x5f
        /*00b2*/ 	.short	0x0101


	//----- nvinfo : EIATTR_VRC_CTA_INIT_COUNT
	.align		4
        /*00b4*/ 	.byte	0x02, 0x4a
	.zero		1
	.zero		1


	//----- nvinfo : EIATTR_EXIT_INSTR_OFFSETS
	.align		4
        /*00b8*/ 	.byte	0x04, 0x1c
        /*00ba*/ 	.short	(.L_198 - .L_197)


	//   ....[0]....
.L_197:
        /*00bc*/ 	.word	0x00000120


	//   ....[1]....
        /*00c0*/ 	.word	0x000003a0


	//----- nvinfo : EIATTR_CRS_STACK_SIZE
	.align		4
.L_198:
        /*00c4*/ 	.byte	0x04, 0x1e
        /*00c6*/ 	.short	(.L_200 - .L_199)
.L_199:
        /*00c8*/ 	.word	0x00000000


	//----- nvinfo : EIATTR_CBANK_PARAM_SIZE
	.align		4
.L_200:
        /*00cc*/ 	.byte	0x03, 0x19
        /*00ce*/ 	.short	0x0040


	//----- nvinfo : EIATTR_PARAM_CBANK
	.align		4
        /*00d0*/ 	.byte	0x04, 0x0a
        /*00d2*/ 	.short	(.L_202 - .L_201)
	.align		4
.L_201:
        /*00d4*/ 	.word	index@(.nv.constant0._Z30prepareHorizontalPottsProblemsPfS_S_S_S_S_fjjj)
        /*00d8*/ 	.short	0x0380
        /*00da*/ 	.short	0x0040


	//----- nvinfo : EIATTR_SW_WAR
	.align		4
.L_202:
        /*00dc*/ 	.byte	0x04, 0x36
        /*00de*/ 	.short	(.L_204 - .L_203)
.L_203:
        /*00e0*/ 	.word	0x00000008
.L_204:


//--------------------- .nv.info._Z24updateWeightsPrimeKernelPfS_jjf --------------------------
	.section	.nv.info._Z24updateWeightsPrimeKernelPfS_jjf,"",@"SHT_CUDA_INFO"
	.sectionflags	@""
	.align	4


	//----- nvinfo : EIATTR_CUDA_API_VERSION
	.align		4
        /*0000*/ 	.byte	0x04, 0x37
        /*0002*/ 	.short	(.L_206 - .L_205)
.L_205:
        /*0004*/ 	.word	0x00000082


	//----- nvinfo : EIATTR_KPARAM_INFO
	.align		4
.L_206:
        /*0008*/ 	.byte	0x04, 0x17
        /*000a*/ 	.short	(.L_208 - .L_207)
.L_207:
        /*000c*/ 	.word	0x00000000
        /*0010*/ 	.short	0x0004
        /*0012*/ 	.short	0x0018
        /*0014*/ 	.byte	0x00, 0xf0, 0x11, 0x00


	//----- nvinfo : EIATTR_KPARAM_INFO
	.align		4
.L_208:
        /*0018*/ 	.byte	0x04, 0x17
        /*001a*/ 	.short	(.L_210 - .L_209)
.L_209:
        /*001c*/ 	.word	0x00000000
        /*0020*/ 	.short	0x0003
        /*0022*/ 	.short	0x0014
        /*0024*/ 	.byte	0x00, 0xf0, 0x11, 0x00


	//----- nvinfo : EIATTR_KPARAM_INFO
	.align		4
.L_210:
        /*0028*/ 	.byte	0x04, 0x17
        /*002a*/ 	.short	(.L_212 - .L_211)
.L_211:
        /*002c*/ 	.word	0x00000000
        /*0030*/ 	.short	0x0002
        /*0032*/ 	.short	0x0010
        /*0034*/ 	.byte	0x00, 0xf0, 0x11, 0x00


	//----- nvinfo : EIATTR_KPARAM_INFO
	.align		4
.L_212:
        /*0038*/ 	.byte	0x04, 0x17
        /*003a*/ 	.short	(.L_214 - .L_213)
.L_213:
        /*003c*/ 	.word	0x00000000
        /*0040*/ 	.short	0x0001
        /*0042*/ 	.short	0x0008
        /*0044*/ 	.byte	0x00, 0xf5, 0x21, 0x00


	//----- nvinfo : EIATTR_KPARAM_INFO
	.align		4
.L_214:
        /*0048*/ 	.byte	0x04, 0x17
        /*004a*/ 	.short	(.L_216 - .L_215)
.L_215:
        /*004c*/ 	.word	0x00000000
        /*0050*/ 	.short	0x0000
        /*0052*/ 	.short	0x0000
        /*0054*/ 	.byte	0x00, 0xf5, 0x21, 0x00


	//----- nvinfo : EIATTR_SPARSE_MMA_MASK
	.align		4
.L_216:
        /*0058*/ 	.byte	0x03, 0x50
        /*005a*/ 	.short	0x0000


	//----- nvinfo : EIATTR_MAXREG_COUNT
	.align		4
        /*005c*/ 	.byte	0x03, 0x1b
        /*005e*/ 	.short	0x00ff


	//----- nvinfo : EIATTR_MERCURY_ISA_VERSION
	.align		4
        /*0060*/ 	.byte	0x03, 0x5f
        /*0062*/ 	.short	0x0101


	//----- nvinfo : EIATTR_VRC_CTA_INIT_COUNT
	.align		4
        /*0064*/ 	.byte	0x02, 0x4a
	.zero		1
	.zero		1


	//----- nvinfo : EIATTR_EXIT_INSTR_OFFSETS
	.align		4
        /*0068*/ 	.byte	0x04, 0x1c
        /*006a*/ 	.short	(.L_218 - .L_217)


	//   ....[0]....
.L_217:
        /*006c*/ 	.word	0x000000c0


	//   ....[1]....
        /*0070*/ 	.word	0x00000170


	//----- nvinfo : EIATTR_CBANK_PARAM_SIZE
	.align		4
.L_218:
        /*0074*/ 	.byte	0x03, 0x19
        /*0076*/ 	.short	0x001c


	//----- nvinfo : EIATTR_PARAM_CBANK
	.align		4
        /*0078*/ 	.byte	0x04, 0x0a
        /*007a*/ 	.short	(.L_220 - .L_219)
	.align		4
.L_219:
        /*007c*/ 	.word	index@(.nv.constant0._Z24updateWeightsPrimeKernelPfS_jjf)
        /*0080*/ 	.short	0x0380
        /*0082*/ 	.short	0x001c


	//----- nvinfo : EIATTR_SW_WAR
	.align		4
.L_220:
        /*0084*/ 	.byte	0x04, 0x36
        /*0086*/ 	.short	(.L_222 - .L_221)
.L_221:
        /*0088*/ 	.word	0x00000008
.L_222:


//--------------------- .nv.info._Z16setWeightsKernelPfjj --------------------------
	.section	.nv.info._Z16setWeightsKernelPfjj,"",@"SHT_CUDA_INFO"
	.sectionflags	@""
	.align	4


	//----- nvinfo : EIATTR_CUDA_API_VERSION
	.align		4
        /*0000*/ 	.byte	0x04, 0x37
        /*0002*/ 	.short	(.L_224 - .L_223)
.L_223:
        /*0004*/ 	.word	0x00000082


	//----- nvinfo : EIATTR_KPARAM_INFO
	.align		4
.L_224:
        /*0008*/ 	.byte	0x04, 0x17
        /*000a*/ 	.short	(.L_226 - .L_225)
.L_225:
        /*000c*/ 	.word	0x00000000
        /*0010*/ 	.short	0x0002
        /*0012*/ 	.short	0x000c
        /*0014*/ 	.byte	0x00, 0xf0, 0x11, 0x00


	//----- nvinfo : EIATTR_KPARAM_INFO
	.align		4
.L_226:
        /*0018*/ 	.byte	0x04, 0x17
        /*001a*/ 	.short	(.L_228 - .L_227)
.L_227:
        /*001c*/ 	.word	0x00000000
        /*0020*/ 	.short	0x0001
        /*0022*/ 	.short	0x0008
        /*0024*/ 	.byte	0x00, 0xf0, 0x11, 0x00


	//----- nvinfo : EIATTR_KPARAM_INFO
	.align		4
.L_228:
        /*0028*/ 	.byte	0x04, 0x17
        /*002a*/ 	.short	(.L_230 - .L_229)
.L_229:
        /*002c*/ 	.word	0x00000000
        /*0030*/ 	.short	0x0000
        /*0032*/ 	.short	0x0000
        /*0034*/ 	.byte	0x00, 0xf5, 0x21, 0x00


	//----- nvinfo : EIATTR_SPARSE_MMA_MASK
	.align		4
.L_230:
        /*0038*/ 	.byte	0x03, 0x50
        /*003a*/ 	.short	0x0000


	//----- nvinfo : EIATTR_MAXREG_COUNT
	.align		4
        /*003c*/ 	.byte	0x03, 0x1b
        /*003e*/ 	.short	0x00ff


	//----- nvinfo : EIATTR_MERCURY_ISA_VERSION
	.align		4
        /*0040*/ 	.byte	0x03, 0x5f
        /*0042*/ 	.short	0x0101


	//----- nvinfo : EIATTR_VRC_CTA_INIT_COUNT
	.align		4
        /*0044*/ 	.byte	0x02, 0x4a
	.zero		1
	.zero		1


	//----- nvinfo : EIATTR_EXIT_INSTR_OFFSETS
	.align		4
        /*0048*/ 	.byte	0x04, 0x1c
        /*004a*/ 	.short	(.L_232 - .L_231)


	//   ....[0]....
.L_231:
        /*004c*/ 	.word	0x000000c0


	//   ....[1]....
        /*0050*/ 	.word	0x00000130


	//----- nvinfo : EIATTR_CBANK_PARAM_SIZE
	.align		4
.L_232:
        /*0054*/ 	.byte	0x03, 0x19
        /*0056*/ 	.short	0x0010


	//----- nvinfo : EIATTR_PARAM_CBANK
	.align		4
        /*0058*/ 	.byte	0x04, 0x0a
        /*005a*/ 	.short	(.L_234 - .L_233)
	.align		4
.L_233:
        /*005c*/ 	.word	index@(.nv.constant0._Z16setWeightsKernelPfjj)
        /*0060*/ 	.short	0x0380
        /*0062*/ 	.short	0x0010


	//----- nvinfo : EIATTR_SW_WAR
	.align		4
.L_234:
        /*0064*/ 	.byte	0x04, 0x36
        /*0066*/ 	.short	(.L_236 - .L_235)
.L_235:
        /*0068*/ 	.word	0x00000008
.L_236:


//--------------------- .nv.info._Z16printArrayKernelPfjj --------------------------
	.section	.nv.info._Z16printArrayKernelPfjj,"",@"SHT_CUDA_INFO"
	.sectionflags	@""
	.align	4


	//----- nvinfo : EIATTR_CUDA_API_VERSION
	.align		4
        /*0000*/ 	.byte	0x04, 0x37
        /*0002*/ 	.short	(.L_238 - .L_237)
.L_237:
        /*0004*/ 	.word	0x00000082


	//----- nvinfo : EIATTR_KPARAM_INFO
	.align		4
.L_238:
        /*0008*/ 	.byte	0x04, 0x17
        /*000a*/ 	.short	(.L_240 - .L_239)
.L_239:
        /*000c*/ 	.word	0x00000000
        /*0010*/ 	.short	0x0002
        /*0012*/ 	.short	0x000c
        /*0014*/ 	.byte	0x00, 0xf0, 0x11, 0x00


	//----- nvinfo : EIATTR_KPARAM_INFO
	.align		4
.L_240:
        /*0018*/ 	.byte	0x04, 0x17
        /*001a*/ 	.short	(.L_242 - .L_241)
.L_241:
        /*001c*/ 	.word	0x00000000
        /*0020*/ 	.short	0x0001
        /*0022*/ 	.short	0x0008
        /*0024*/ 	.byte	0x00, 0xf0, 0x11, 0x00


	//----- nvinfo : EIATTR_KPARAM_INFO
	.align		4
.L_242:
        /*0028*/ 	.byte	0x04, 0x17
        /*002a*/ 	.short	(.L_244 - .L_243)
.L_243:
        /*002c*/ 	.word	0x00000000
        /*0030*/ 	.short	0x0000
        /*0032*/ 	.short	0x0000
        /*0034*/ 	.byte	0x00, 0xf5, 0x21, 0x00


	//----- nvinfo : EIATTR_SPARSE_MMA_MASK
	.align		4
.L_244:
        /*0038*/ 	.byte	0x03, 0x50
        /*003a*/ 	.short	0x0000


	//----- nvinfo : EIATTR_MAXREG_COUNT
	.align		4
        /*003c*/ 	.byte	0x03, 0x1b
        /*003e*/ 	.short	0x00ff


	//----- nvinfo : EIATTR_EXTERNS
	.align		4
        /*0040*/ 	.byte	0x04, 0x0f
        /*0042*/ 	.short	(.L_246 - .L_245)


	//   ....[0]....
	.align		4
.L_245:
        /*0044*/ 	.word	index@(vprintf)


	//----- nvinfo : EIATTR_MERCURY_ISA_VERSION
	.align		4
.L_246:
        /*0048*/ 	.byte	0x03, 0x5f
        /*004a*/ 	.short	0x0101


	//----- nvinfo : EIATTR_VRC_CTA_INIT_COUNT
	.align		4
        /*004c*/ 	.byte	0x02, 0x4a
	.zero		1
	.zero		1


	//----- nvinfo : EIATTR_SYSCALL_OFFSETS
	.align		4
        /*0050*/ 	.byte	0x04, 0x46
        /*0052*/ 	.short	(.L_248 - .L_247)


	//   ....[0]....
.L_247:
        /*0054*/ 	.word	0x00000220


	//----- nvinfo : EIATTR_EXIT_INSTR_OFFSETS
	.align		4
.L_248:
        /*0058*/ 	.byte	0x04, 0x1c
        /*005a*/ 	.short	(.L_250 - .L_249)


	//   ....[0]....
.L_249:
        /*005c*/ 	.word	0x00000110


	//   ....[1]....
        /*0060*/ 	.word	0x00000180


	//   ....[2]....
        /*0064*/ 	.word	0x00000230


	//----- nvinfo : EIATTR_CRS_STACK_SIZE
	.align		4
.L_250:
        /*0068*/ 	.byte	0x04, 0x1e
        /*006a*/ 	.short	(.L_252 - .L_251)
.L_251:
        /*006c*/ 	.word	0x00000000


	//----- nvinfo : EIATTR_CBANK_PARAM_SIZE
	.align		4
.L_252:
        /*0070*/ 	.byte	0x03, 0x19
        /*0072*/ 	.short	0x0010


	//----- nvinfo : EIATTR_PARAM_CBANK
	.align		4
        /*0074*/ 	.byte	0x04, 0x0a
        /*0076*/ 	.short	(.L_254 - .L_253)
	.align		4
.L_253:
        /*0078*/ 	.word	index@(.nv.constant0._Z16printArrayKernelPfjj)
        /*007c*/ 	.short	0x0380
        /*007e*/ 	.short	0x0010


	//----- nvinfo : EIATTR_SW_WAR
	.align		4
.L_254:
        /*0080*/ 	.byte	0x04, 0x36
        /*0082*/ 	.short	(.L_256 - .L_255)
.L_255:
        /*0084*/ 	.word	0x00000008
.L_256:


//--------------------- .nv.callgraph             --------------------------
	.section	.nv.callgraph,"",@"SHT_CUDA_CALLGRAPH"
	.align	4
	.sectionentsize	8
	.align		4
        /*0000*/ 	.word	0x00000000
	.align		4
        /*0004*/ 	.word	0xffffffff
	.align		4
        /*0008*/ 	.word	index@(_Z16printArrayKernelPfjj)
	.align		4
        /*000c*/ 	.word	index@(vprintf)
	.align		4
        /*0010*/ 	.word	0x00000000
	.align		4
        /*0014*/ 	.word	0xfffffffe
	.align		4
        /*0018*/ 	.word	0x00000000
	.align		4
        /*001c*/ 	.word	0xfffffffd
	.align		4
        /*0020*/ 	.word	0x00000000
	.align		4
        /*0024*/ 	.word	0xfffffffc


//--------------------- .nv.constant4             --------------------------
	.section	.nv.constant4,"a",@progbits
	.align	8
	.align		8
.nv.constant4:
        /*0000*/ 	.dword	$str
	.align		8
        /*0008*/ 	.dword	vprintf


//--------------------- .text._Z30applyVerticalPottsSolverKernelPfS_PjS_S_S_S_fjjj --------------------------
	.section	.text._Z30applyVerticalPottsSolverKernelPfS_PjS_S_S_S_fjjj,"ax",@progbits
	.align	128
        .global         _Z30applyVerticalPottsSolverKernelPfS_PjS_S_S_S_fjjj
        .type           _Z30applyVerticalPottsSolverKernelPfS_PjS_S_S_S_fjjj,@function
        .size           _Z30applyVerticalPottsSolverKernelPfS_PjS_S_S_S_fjjj,(.L_x_145 - _Z30applyVerticalPottsSolverKernelPfS_PjS_S_S_S_fjjj)
        .other          _Z30applyVerticalPottsSolverKernelPfS_PjS_S_S_S_fjjj,@"STO_CUDA_ENTRY STV_DEFAULT"
_Z30applyVerticalPottsSolverKernelPfS_PjS_S_S_S_fjjj:
.text._Z30applyVerticalPottsSolverKernelPfS_PjS_S_S_S_fjjj:
[----:B------:R-:W-:Y:S01]  /*0000*/  LDC R1, c[0x0][0x37c] ;  /* 0x0000df00ff017b82 */ /* 0x000fe20000000800 */
[----:B------:R-:W0:Y:S07]  /*0010*/  S2R R4, SR_TID.X ;  /* 0x0000000000047919 */ /* 0x000e2e0000002100 */
[----:B------:R-:W1:Y:S01]  /*0020*/  S2UR UR4, SR_CTAID.X ;  /* 0x00000000000479c3 */ /* 0x000e620000002500 */
[----:B------:R-:W1:Y:S07]  /*0030*/  LDCU UR5, c[0x0][0x360] ;  /* 0x00006c00ff0577ac */ /* 0x000e6e0008000800 */
[----:B------:R-:W2:Y:S01]  /*0040*/  LDC R0, c[0x0][0x3bc] ;  /* 0x0000ef00ff007b82 */ /* 0x000ea20000000800 */
[----:B-1----:R-:W-:-:S06]  /*0050*/  UIMAD UR5, UR5, UR4, URZ ;  /* 0x00000004050572a4 */ /* 0x002fcc000f8e02ff */
[----:B0-----:R-:W-:-:S04]  /*0060*/  IADD3 R5, PT, PT, R4, UR5, RZ ;  /* 0x0000000504057c10 */ /* 0x001fc8000fffe0ff */
[----:B--2---:R-:W-:-:S13]  /*0070*/  ISETP.GE.U32.AND P0, PT, R5, R0, PT ;  /* 0x000000000500720c */ /* 0x004fda0003f06070 */
[----:B------:R-:W-:Y:S05]  /*0080*/  @P0 EXIT ;  /* 0x000000000000094d */ /* 0x000fea0003800000 */
[----:B------:R-:W0:Y:S01]  /*0090*/  LDC R3, c[0x0][0x3c0] ;  /* 0x0000f000ff037b82 */ /* 0x000e220000000800 */
[----:B------:R-:W1:Y:S01]  /*00a0*/  LDCU.64 UR10, c[0x0][0x358] ;  /* 0x00006b00ff0a77ac */ /* 0x000e620008000a00 */
[----:B------:R-:W2:Y:S06]  /*00b0*/  LDCU UR4, c[0x0][0x3c0] ;  /* 0x00007800ff0477ac */ /* 0x000eac0008000800 */
[----:B------:R-:W3:Y:S08]  /*00c0*/  LDC.64 R12, c[0x0][0x3a0] ;  /* 0x0000e800ff0c7b82 */ /* 0x000ef00000000a00 */
[----:B------:R-:W1:Y:S01]  /*00d0*/  LDC.64 R10, c[0x0][0x3a0] ;  /* 0x0000e800ff0a7b82 */ /* 0x000e620000000a00 */
[----:B--2---:R-:W-:-:S07]  /*00e0*/  MOV R8, UR4 ;  /* 0x0000000400087c02 */ /* 0x004fce0008000f00 */
[----:B------:R-:W2:Y:S01]  /*00f0*/  LDC.64 R18, c[0x0][0x3a8] ;  /* 0x0000ea00ff127b82 */ /* 0x000ea20000000a00 */
[C---:B0-----:R-:W-:Y:S02]  /*0100*/  IADD3 R6, PT, PT, R3.reuse, 0x1, RZ ;  /* 0x0000000103067810 */ /* 0x041fe40007ffe0ff */
[----:B------:R-:W-:Y:S02]  /*0110*/  ISETP.NE.AND P0, PT, R3, RZ, PT ;  /* 0x000000ff0300720c */ /* 0x000fe40003f05270 */
[----:B------:R-:W-:-:S03]  /*0120*/  SHF.L.U32 R17, R6, 0x1, RZ ;  /* 0x0000000106117819 */ /* 0x000fc600000006ff */
[----:B------:R-:W0:Y:S01]  /*0130*/  LDC.64 R20, c[0x0][0x3b0] ;  /* 0x0000ec00ff147b82 */ /* 0x000e220000000a00 */
[----:B---3--:R-:W-:-:S04]  /*0140*/  IMAD.WIDE.U32 R14, R6, 0x4, R12 ;  /* 0x00000004060e7825 */ /* 0x008fc800078e000c */
[----:B------:R-:W-:Y:S01]  /*0150*/  IMAD.WIDE.U32 R16, R17, 0x4, R12 ;  /* 0x0000000411107825 */ /* 0x000fe200078e000c */
[----:B-1----:R1:W-:Y:S04]  /*0160*/  STG.E desc[UR10][R10.64], RZ ;  /* 0x000000ff0a007986 */ /* 0x0023e8000c10190a */
[----:B------:R1:W-:Y:S04]  /*0170*/  STG.E desc[UR10][R14.64], RZ ;  /* 0x000000ff0e007986 */ /* 0x0003e8000c10190a */
[----:B------:R1:W-:Y:S04]  /*0180*/  STG.E desc[UR10][R16.64], RZ ;  /* 0x000000ff10007986 */ /* 0x0003e8000c10190a */
[----:B--2---:R1:W-:Y:S04]  /*0190*/  STG.E desc[UR10][R18.64], RZ ;  /* 0x000000ff12007986 */ /* 0x0043e8000c10190a */
[----:B0-----:R1:W-:Y:S01]  /*01a0*/  STG.E desc[UR10][R20.64], RZ ;  /* 0x000000ff14007986 */ /* 0x0013e2000c10190a */
[----:B------:R-:W-:Y:S05]  /*01b0*/  @!P0 BRA `(.L_x_0) ;  /* 0x0000001c00f48947 */ /* 0x000fea0003800000 */
[----:B------:R-:W-:Y:S01]  /*01c0*/  ISETP.NE.AND P0, PT, R3, 0x1, PT ;  /* 0x000000010300780c */ /* 0x000fe20003f05270 */
[----:B------:R-:W-:Y:S02]  /*01d0*/  HFMA2 R2, -RZ, RZ, 0, 0 ;  /* 0x00000000ff027431 */ /* 0x000fe400000001ff */
[----:B------:R-:W-:-:S10]  /*01e0*/  IMAD R7, R0, R3, R0 ;  /* 0x0000000300077224 */ /* 0x000fd400078e0200 */
[----:B------:R-:W-:Y:S05]  /*01f0*/  @!P0 BRA `(.L_x_1) ;  /* 0x0000000400848947 */ /* 0x000fea0003800000 */
[----:B------:R-:W-:-:S05]  /*0200*/  UMOV UR4, URZ ;  /* 0x000000ff00047c82 */ /* 0x000fca0008000000 */
.L_x_2:
[----:B-1----:R-:W0:Y:S01]  /*0210*/  LDC.64 R14, c[0x0][0x388] ;  /* 0x0000e200ff0e7b82 */ /* 0x002e220000000a00 */
[----:B------:R-:W-:-:S05]  /*0220*/  IMAD R2, R5, R3, UR4 ;  /* 0x0000000405027e24 */ /* 0x000fca000f8e0203 */
[----:B--2---:R-:W-:Y:S02]  /*0230*/  IADD3 R9, PT, PT, R5, R2, RZ ;  /* 0x0000000205097210 */ /* 0x004fe40007ffe0ff */
[----:B------:R-:W1:Y:S03]  /*0240*/  LDC.64 R10, c[0x0][0x380] ;  /* 0x0000e000ff0a7b82 */ /* 0x000e660000000a00 */
[----:B------:R-:W-:-:S06]  /*0250*/  IMAD.WIDE.U32 R22, R9, 0x4, R12 ;  /* 0x0000000409167825 */ /* 0x000fcc00078e000c */
[----:B------:R-:W2:Y:S01]  /*0260*/  LDG.E R23, desc[UR10][R22.64] ;  /* 0x0000000a16177981 */ /* 0x000ea2000c1e1900 */
[----:B0-----:R-:W-:-:S05]  /*0270*/  IMAD.WIDE.U32 R18, R2, 0x4, R14 ;  /* 0x0000000402127825 */ /* 0x001fca00078e000e */
[----:B------:R-:W2:Y:S01]  /*0280*/  LDG.E R30, desc[UR10][R18.64] ;  /* 0x0000000a121e7981 */ /* 0x000ea2000c1e1900 */
[----:B-1----:R-:W-:-:S05]  /*0290*/  IMAD.WIDE.U32 R28, R2, 0x4, R10 ;  /* 0x00000004021c7825 */ /* 0x002fca00078e000a */
[----:B------:R-:W2:Y:S01]  /*02a0*/  LDG.E R17, desc[UR10][R28.64] ;  /* 0x0000000a1c117981 */ /* 0x000ea2000c1e1900 */
[----:B------:R-:W-:Y:S02]  /*02b0*/  IADD3 R31, PT, PT, R9, 0x1, RZ ;  /* 0x00000001091f7810 */ /* 0x000fe40007ffe0ff */
[----:B------:R-:W-:Y:S01]  /*02c0*/  IADD3 R34, PT, PT, R7, R9, RZ ;  /* 0x0000000907227210 */ /* 0x000fe20007ffe0ff */
[----:B------:R-:W-:-:S04]  /*02d0*/  IMAD R35, R0, R3, R2 ;  /* 0x0000000300237224 */ /* 0x000fc800078e0202 */
[----:B------:R-:W-:-:S04]  /*02e0*/  IMAD.WIDE.U32 R20, R34, 0x4, R12 ;  /* 0x0000000422147825 */ /* 0x000fc800078e000c */
[----:B------:R-:W-:-:S04]  /*02f0*/  IMAD.WIDE.U32 R26, R35, 0x4, R10 ;  /* 0x00000004231a7825 */ /* 0x000fc800078e000a */
[----:B--2---:R-:W-:Y:S01]  /*0300*/  FFMA R23, R30, R17, R23 ;  /* 0x000000111e177223 */ /* 0x004fe20000000017 */
[----:B------:R-:W-:-:S05]  /*0310*/  IMAD.WIDE.U32 R16, R31, 0x4, R12 ;  /* 0x000000041f107825 */ /* 0x000fca00078e000c */
[----:B------:R-:W-:Y:S04]  /*0320*/  STG.E desc[UR10][R16.64], R23 ;  /* 0x0000001710007986 */ /* 0x000fe8000c10190a */
[----:B------:R-:W2:Y:S04]  /*0330*/  LDG.E R21, desc[UR10][R20.64] ;  /* 0x0000000a14157981 */ /* 0x000ea8000c1e1900 */
[----:B------:R-:W2:Y:S01]  /*0340*/  LDG.E R25, desc[UR10][R26.64] ;  /* 0x0000000a1a197981 */ /* 0x000ea2000c1e1900 */
[----:B------:R-:W-:Y:S01]  /*0350*/  IADD3 R19, PT, PT, R34, 0x1, RZ ;  /* 0x0000000122137810 */ /* 0x000fe20007ffe0ff */
[----:B------:R-:W-:Y:S01]  /*0360*/  IMAD R36, R0, R3, R35 ;  /* 0x0000000300247224 */ /* 0x000fe200078e0223 */
[----:B------:R-:W-:-:S03]  /*0370*/  IADD3 R37, PT, PT, R7, R34, RZ ;  /* 0x0000002207257210 */ /* 0x000fc60007ffe0ff */
[----:B------:R-:W-:-:S04]  /*0380*/  IMAD.WIDE.U32 R18, R19, 0x4, R12 ;  /* 0x0000000413127825 */ /* 0x000fc800078e000c */
[----:B------:R-:W-:-:S04]  /*0390*/  IMAD.WIDE.U32 R32, R36, 0x4, R10 ;  /* 0x0000000424207825 */ /* 0x000fc800078e000a */
[----:B--2---:R-:W-:-:S05]  /*03a0*/  FFMA R25, R30, R25, R21 ;  /* 0x000000191e197223 */ /* 0x004fca0000000015 */
[----:B------:R0:W-:Y:S04]  /*03b0*/  STG.E desc[UR10][R18.64], R25 ;  /* 0x0000001912007986 */ /* 0x0001e8000c10190a */
[----:B------:R-:W2:Y:S01]  /*03c0*/  LDG.E R21, desc[UR10][R32.64] ;  /* 0x0000000a20157981 */ /* 0x000ea2000c1e1900 */
[----:B0-----:R-:W-:-:S05]  /*03d0*/  IMAD.WIDE.U32 R24, R37, 0x4, R12 ;  /* 0x0000000425187825 */ /* 0x001fca00078e000c */
[----:B------:R-:W2:Y:S01]  /*03e0*/  LDG.E R23, desc[UR10][R24.64] ;  /* 0x0000000a18177981 */ /* 0x000ea2000c1e1900 */
[----:B------:R-:W-:Y:S01]  /*03f0*/  IADD3 R20, PT, PT, R37, 0x1, RZ ;  /* 0x0000000125147810 */ /* 0x000fe20007ffe0ff */
[----:B--2---:R-:W-:-:S04]  /*0400*/  FFMA R23, R30, R21, R23 ;  /* 0x000000151e177223 */ /* 0x004fc80000000017 */
[----:B------:R-:W-:-:S05]  /*0410*/  IMAD.WIDE.U32 R20, R20, 0x4, R12 ;  /* 0x0000000414147825 */ /* 0x000fca00078e000c */
[----:B------:R0:W-:Y:S04]  /*0420*/  STG.E desc[UR10][R20.64], R23 ;  /* 0x0000001714007986 */ /* 0x0001e8000c10190a */
[----:B------:R-:W2:Y:S04]  /*0430*/  LDG.E R26, desc[UR10][R26.64] ;  /* 0x0000000a1a1a7981 */ /* 0x000ea8000c1e1900 */
[----:B------:R-:W3:Y:S01]  /*0440*/  LDG.E R28, desc[UR10][R28.64] ;  /* 0x0000000a1c1c7981 */ /* 0x000ee2000c1e1900 */
[----:B0-----:R-:W0:Y:S03]  /*0450*/  LDC.64 R22, c[0x0][0x3a8] ;  /* 0x0000ea00ff167b82 */ /* 0x001e260000000a00 */
[----:B------:R-:W4:Y:S01]  /*0460*/  LDG.E R32, desc[UR10][R32.64] ;  /* 0x0000000a20207981 */ /* 0x000f22000c1e1900 */
[----:B0-----:R-:W-:-:S05]  /*0470*/  IMAD.WIDE.U32 R24, R9, 0x4, R22 ;  /* 0x0000000409187825 */ /* 0x001fca00078e0016 */
[----:B------:R2:W5:Y:S02]  /*0480*/  LDG.E R27, desc[UR10][R24.64] ;  /* 0x0000000a181b7981 */ /* 0x000564000c1e1900 */
[----:B--2---:R-:W-:-:S04]  /*0490*/  FMUL R25, R26, R26 ;  /* 0x0000001a1a197220 */ /* 0x004fc80000400000 */
[----:B---3--:R-:W-:Y:S02]  /*04a0*/  FFMA R29, R28, R28, R25 ;  /* 0x0000001c1c1d7223 */ /* 0x008fe40000000019 */
[----:B------:R-:W0:Y:S02]  /*04b0*/  LDC.64 R24, c[0x0][0x3b0] ;  /* 0x0000ec00ff187b82 */ /* 0x000e240000000a00 */
[----:B----4-:R-:W-:-:S04]  /*04c0*/  FFMA R29, R32, R32, R29 ;  /* 0x00000020201d7223 */ /* 0x010fc8000000001d */
[----:B-----5:R-:W-:Y:S01]  /*04d0*/  FFMA R29, R30, R29, R27 ;  /* 0x0000001d1e1d7223 */ /* 0x020fe2000000001b */
[----:B------:R-:W-:-:S05]  /*04e0*/  IMAD.WIDE.U32 R26, R31, 0x4, R22 ;  /* 0x000000041f1a7825 */ /* 0x000fca00078e0016 */
[----:B------:R0:W-:Y:S02]  /*04f0*/  STG.E desc[UR10][R26.64], R29 ;  /* 0x0000001d1a007986 */ /* 0x0001e4000c10190a */
[----:B0-----:R-:W-:-:S06]  /*0500*/  IMAD.WIDE.U32 R28, R9, 0x4, R24 ;  /* 0x00000004091c7825 */ /* 0x001fcc00078e0018 */
[----:B------:R-:W2:Y:S01]  /*0510*/  LDG.E R28, desc[UR10][R28.64] ;  /* 0x0000000a1c1c7981 */ /* 0x000ea2000c1e1900 */
[----:B------:R-:W-:-:S05]  /*0520*/  IADD3 R33, PT, PT, R2, 0x1, RZ ;  /* 0x0000000102217810 */ /* 0x000fca0007ffe0ff */
[----:B------:R-:W-:-:S04]  /*0530*/  IMAD.WIDE.U32 R14, R33, 0x4, R14 ;  /* 0x00000004210e7825 */ /* 0x000fc800078e000e */
[----:B------:R-:W-:-:S04]  /*0540*/  IMAD.WIDE.U32 R32, R33, 0x4, R10 ;  /* 0x0000000421207825 */ /* 0x000fc800078e000a */
[----:B--2---:R-:W-:Y:S01]  /*0550*/  FADD R2, R30, R28 ;  /* 0x0000001c1e027221 */ /* 0x004fe20000000000 */
[----:B------:R-:W-:-:S05]  /*0560*/  IMAD.WIDE.U32 R30, R31, 0x4, R24 ;  /* 0x000000041f1e7825 */ /* 0x000fca00078e0018 */
[----:B------:R0:W-:Y:S04]  /*0570*/  STG.E desc[UR10][R30.64], R2 ;  /* 0x000000021e007986 */ /* 0x0001e8000c10190a */
[----:B------:R-:W2:Y:S04]  /*0580*/  LDG.E R14, desc[UR10][R14.64] ;  /* 0x0000000a0e0e7981 */ /* 0x000ea8000c1e1900 */
[----:B------:R-:W2:Y:S04]  /*0590*/  LDG.E R17, desc[UR10][R16.64] ;  /* 0x0000000a10117981 */ /* 0x000ea8000c1e1900 */
[----:B------:R-:W2:Y:S01]  /*05a0*/  LDG.E R15, desc[UR10][R32.64] ;  /* 0x0000000a200f7981 */ /* 0x000ea2000c1e1900 */
[----:B------:R-:W-:-:S02]  /*05b0*/  IADD3 R9, PT, PT, R9, 0x2, RZ ;  /* 0x0000000209097810 */ /* 0x000fc40007ffe0ff */
[----:B------:R-:W-:-:S03]  /*05c0*/  IADD3 R35, PT, PT, R35, 0x1, RZ ;  /* 0x0000000123237810 */ /* 0x000fc60007ffe0ff */
[----:B------:R-:W-:-:S04]  /*05d0*/  IMAD.WIDE.U32 R28, R9, 0x4, R12 ;  /* 0x00000004091c7825 */ /* 0x000fc800078e000c */
[----:B--2---:R-:W-:Y:S01]  /*05e0*/  FFMA R15, R14, R15, R17 ;  /* 0x0000000f0e0f7223 */ /* 0x004fe20000000011 */
[----:B------:R-:W-:-:S04]  /*05f0*/  IMAD.WIDE.U32 R16, R35, 0x4, R10 ;  /* 0x0000000423107825 */ /* 0x000fc800078e000a */
[----:B------:R1:W-:Y:S04]  /*0600*/  STG.E desc[UR10][R28.64], R15 ;  /* 0x0000000f1c007986 */ /* 0x0003e8000c10190a */
[----:B------:R-:W0:Y:S04]  /*0610*/  LDG.E R19, desc[UR10][R18.64] ;  /* 0x0000000a12137981 */ /* 0x000e28000c1e1900 */
[----:B------:R-:W0:Y:S01]  /*0620*/  LDG.E R35, desc[UR10][R16.64] ;  /* 0x0000000a10237981 */ /* 0x000e22000c1e1900 */
[----:B------:R-:W-:Y:S02]  /*0630*/  IADD3 R34, PT, PT, R34, 0x2, RZ ;  /* 0x0000000222227810 */ /* 0x000fe40007ffe0ff */
[----:B------:R-:W-:-:S05]  /*0640*/  IADD3 R36, PT, PT, R36, 0x1, RZ ;  /* 0x0000000124247810 */ /* 0x000fca0007ffe0ff */
[----:B------:R-:W-:-:S04]  /*0650*/  IMAD.WIDE.U32 R10, R36, 0x4, R10 ;  /* 0x00000004240a7825 */ /* 0x000fc800078e000a */
[----:B0-----:R-:W-:Y:S01]  /*0660*/  FFMA R2, R14, R35, R19 ;  /* 0x000000230e027223 */ /* 0x001fe20000000013 */
[----:B------:R-:W-:-:S05]  /*0670*/  IMAD.WIDE.U32 R34, R34, 0x4, R12 ;  /* 0x0000000422227825 */ /* 0x000fca00078e000c */
[----:B------:R0:W-:Y:S04]  /*0680*/  STG.E desc[UR10][R34.64], R2 ;  /* 0x0000000222007986 */ /* 0x0001e8000c10190a */
[----:B------:R-:W2:Y:S04]  /*0690*/  LDG.E R21, desc[UR10][R20.64] ;  /* 0x0000000a14157981 */ /* 0x000ea8000c1e1900 */
[----:B-1----:R-:W2:Y:S01]  /*06a0*/  LDG.E R15, desc[UR10][R10.64] ;  /* 0x0000000a0a0f7981 */ /* 0x002ea2000c1e1900 */
[----:B------:R-:W-:-:S05]  /*06b0*/  IADD3 R37, PT, PT, R37, 0x2, RZ ;  /* 0x0000000225257810 */ /* 0x000fca0007ffe0ff */
[----:B------:R-:W-:-:S04]  /*06c0*/  IMAD.WIDE.U32 R18, R37, 0x4, R12 ;  /* 0x0000000425127825 */ /* 0x000fc800078e000c */
[----:B--2---:R-:W-:-:S05]  /*06d0*/  FFMA R15, R14, R15, R21 ;  /* 0x0000000f0e0f7223 */ /* 0x004fca0000000015 */
[----:B------:R2:W-:Y:S04]  /*06e0*/  STG.E desc[UR10][R18.64], R15 ;  /* 0x0000000f12007986 */ /* 0x0005e8000c10190a */
[----:B------:R-:W3:Y:S04]  /*06f0*/  LDG.E R16, desc[UR10][R16.64] ;  /* 0x0000000a10107981 */ /* 0x000ee8000c1e1900 */
[----:B------:R-:W4:Y:S04]  /*0700*/  LDG.E R32, desc[UR10][R32.64] ;  /* 0x0000000a20207981 */ /* 0x000f28000c1e1900 */
[----:B------:R-:W5:Y:S04]  /*0710*/  LDG.E R28, desc[UR10][R10.64] ;  /* 0x0000000a0a1c7981 */ /* 0x000f68000c1e1900 */
[----:B------:R-:W2:Y:S01]  /*0720*/  LDG.E R27, desc[UR10][R26.64] ;  /* 0x0000000a1a1b7981 */ /* 0x000ea2000c1e1900 */
[----:B------:R-:W-:-:S04]  /*0730*/  IMAD.WIDE.U32 R22, R9, 0x4, R22 ;  /* 0x0000000409167825 */ /* 0x000fc800078e0016 */
[----:B---3--:R-:W-:-:S04]  /*0740*/  FMUL R29, R16, R16 ;  /* 0x00000010101d7220 */ /* 0x008fc80000400000 */
[----:B----4-:R-:W-:-:S04]  /*0750*/  FFMA R29, R32, R32, R29 ;  /* 0x00000020201d7223 */ /* 0x010fc8000000001d */
[----:B-----5:R-:W-:-:S04]  /*0760*/  FFMA R29, R28, R28, R29 ;  /* 0x0000001c1c1d7223 */ /* 0x020fc8000000001d */
[----:B--2---:R-:W-:-:S05]  /*0770*/  FFMA R29, R14, R29, R27 ;  /* 0x0000001d0e1d7223 */ /* 0x004fca000000001b */
[----:B------:R2:W-:Y:S04]  /*0780*/  STG.E desc[UR10][R22.64], R29 ;  /* 0x0000001d16007986 */ /* 0x0005e8000c10190a */
[----:B------:R-:W3:Y:S01]  /*0790*/  LDG.E R31, desc[UR10][R30.64] ;  /* 0x0000000a1e1f7981 */ /* 0x000ee2000c1e1900 */
[----:B------:R-:W-:Y:S01]  /*07a0*/  IMAD.WIDE.U32 R24, R9, 0x4, R24 ;  /* 0x0000000409187825 */ /* 0x000fe200078e0018 */
[----:B------:R-:W-:Y:S01]  /*07b0*/  UIADD3 UR4, UPT, UPT, UR4, 0x2, URZ ;  /* 0x0000000204047890 */ /* 0x000fe2000fffe0ff */
[----:B0-----:R-:W-:-:S05]  /*07c0*/  LOP3.LUT R2, R3, 0xfffffffe, RZ, 0xc0, !PT ;  /* 0xfffffffe03027812 */ /* 0x001fca00078ec0ff */
[----:B------:R-:W-:Y:S01]  /*07d0*/  ISETP.NE.AND P0, PT, R2, UR4, PT ;  /* 0x0000000402007c0c */ /* 0x000fe2000bf05270 */
[----:B---3--:R-:W-:-:S05]  /*07e0*/  FADD R9, R14, R31 ;  /* 0x0000001f0e097221 */ /* 0x008fca0000000000 */
[----:B------:R2:W-:Y:S07]  /*07f0*/  STG.E desc[UR10][R24.64], R9 ;  /* 0x0000000918007986 */ /* 0x0005ee000c10190a */
[----:B------:R-:W-:Y:S05]  /*0800*/  @P0 BRA `(.L_x_2) ;  /* 0xfffffff800800947 */ /* 0x000fea000383ffff */
.L_x_1:
[----:B------:R-:W0:Y:S01]  /*0810*/  LDCU UR4, c[0x0][0x3c4] ;  /* 0x00007880ff0477ac */ /* 0x000e220008000800 */
[----:B--2---:R-:W-:Y:S01]  /*0820*/  LOP3.LUT R9, R3, 0x1, RZ, 0xc0, !PT ;  /* 0x0000000103097812 */ /* 0x004fe200078ec0ff */
[----:B-1----:R-:W-:-:S03]  /*0830*/  IMAD R10, R5, R3, -0x1 ;  /* 0xffffffff050a7424 */ /* 0x002fc600078e0203 */
[----:B------:R-:W-:Y:S01]  /*0840*/  ISETP.NE.U32.AND P0, PT, R9, 0x1, PT ;  /* 0x000000010900780c */ /* 0x000fe20003f05070 */
[----:B0-----:R-:W-:-:S12]  /*0850*/  UISETP.NE.AND UP0, UPT, UR4, URZ, UPT ;  /* 0x000000ff0400728c */ /* 0x001fd8000bf05270 */
[----:B------:R-:W-:Y:S05]  /*0860*/  @P0 BRA `(.L_x_3) ;  /* 0x0000000000d00947 */ /* 0x000fea0003800000 */
[----:B------:R-:W0:Y:S01]  /*0870*/  LDC.64 R24, c[0x0][0x388] ;  /* 0x0000e200ff187b82 */ /* 0x000e220000000a00 */
[----:B------:R-:W-:-:S05]  /*0880*/  IMAD R17, R5, R3, R2 ;  /* 0x0000000305117224 */ /* 0x000fca00078e0202 */
[----:B------:R-:W-:Y:S02]  /*0890*/  IADD3 R2, PT, PT, R5, R17, RZ ;  /* 0x0000001105027210 */ /* 0x000fe40007ffe0ff */
        /* <DEDUP_REMOVED lines=9> */
[----:B------:R-:W-:Y:S02]  /*0930*/  IMAD R31, R0, R3, R17 ;  /* 0x00000003001f7224 */ /* 0x000fe400078e0211 */
[----:B------:R-:W-:-:S04]  /*0940*/  IMAD.WIDE.U32 R20, R11, 0x4, R12 ;  /* 0x000000040b147825 */ /* 0x000fc800078e000c */
[----:B------:R-:W-:-:S04]  /*0950*/  IMAD.WIDE.U32 R22, R28, 0x4, R12 ;  /* 0x000000041c167825 */ /* 0x000fc800078e000c */
[----:B--2---:R-:W-:Y:S01]  /*0960*/  FFMA R29, R9, R16, R26 ;  /* 0x00000010091d7223 */ /* 0x004fe2000000001a */
[----:B------:R-:W-:-:S04]  /*0970*/  IMAD.WIDE.U32 R16, R31, 0x4, R18 ;  /* 0x000000041f107825 */ /* 0x000fc800078e0012 */
[----:B------:R0:W-:Y:S04]  /*0980*/  STG.E desc[UR10][R20.64], R29 ;  /* 0x0000001d14007986 */ /* 0x0001e8000c10190a */
[----:B------:R-:W2:Y:S04]  /*0990*/  LDG.E R22, desc[UR10][R22.64] ;  /* 0x0000000a16167981 */ /* 0x000ea8000c1e1900 */
[----:B------:R-:W2:Y:S01]  /*09a0*/  LDG.E R24, desc[UR10][R16.64] ;  /* 0x0000000a10187981 */ /* 0x000ea2000c1e1900 */
[----:B------:R-:W-:Y:S02]  /*09b0*/  IADD3 R25, PT, PT, R28, 0x1, RZ ;  /* 0x000000011c197810 */ /* 0x000fe40007ffe0ff */
[----:B------:R-:W-:Y:S01]  /*09c0*/  IADD3 R33, PT, PT, R7, R28, RZ ;  /* 0x0000001c07217210 */ /* 0x000fe20007ffe0ff */
[----:B------:R-:W-:Y:S01]  /*09d0*/  IMAD R31, R0, R3, R31 ;  /* 0x00000003001f7224 */ /* 0x000fe200078e021f */
[----:B0-----:R-:W0:Y:S03]  /*09e0*/  LDC.64 R20, c[0x0][0x3a8] ;  /* 0x0000ea00ff147b82 */ /* 0x001e260000000a00 */
[----:B------:R-:W-:-:S04]  /*09f0*/  IMAD.WIDE.U32 R26, R33, 0x4, R12 ;  /* 0x00000004211a7825 */ /* 0x000fc800078e000c */
[----:B------:R-:W-:-:S04]  /*0a00*/  IMAD.WIDE.U32 R18, R31, 0x4, R18 ;  /* 0x000000041f127825 */ /* 0x000fc800078e0012 */
[----:B--2---:R-:W-:Y:S01]  /*0a10*/  FFMA R3, R9, R24, R22 ;  /* 0x0000001809037223 */ /* 0x004fe20000000016 */
[----:B------:R-:W-:-:S05]  /*0a20*/  IMAD.WIDE.U32 R24, R25, 0x4, R12 ;  /* 0x0000000419187825 */ /* 0x000fca00078e000c */
[----:B------:R1:W-:Y:S04]  /*0a30*/  STG.E desc[UR10][R24.64], R3 ;  /* 0x0000000318007986 */ /* 0x0003e8000c10190a */
[----:B------:R-:W2:Y:S04]  /*0a40*/  LDG.E R26, desc[UR10][R26.64] ;  /* 0x0000000a1a1a7981 */ /* 0x000ea8000c1e1900 */
[----:B------:R-:W2:Y:S01]  /*0a50*/  LDG.E R0, desc[UR10][R18.64] ;  /* 0x0000000a12007981 */ /* 0x000ea2000c1e1900 */
[----:B------:R-:W-:-:S05]  /*0a60*/  IADD3 R23, PT, PT, R33, 0x1, RZ ;  /* 0x0000000121177810 */ /* 0x000fca0007ffe0ff */
[----:B------:R-:W-:Y:S02]  /*0a70*/  IMAD.WIDE.U32 R22, R23, 0x4, R12 ;  /* 0x0000000417167825 */ /* 0x000fe400078e000c */
[----:B------:R-:W3:Y:S02]  /*0a80*/  LDC.64 R12, c[0x0][0x3b0] ;  /* 0x0000ec00ff0c7b82 */ /* 0x000ee40000000a00 */
[----:B0-----:R-:W-:-:S04]  /*0a90*/  IMAD.WIDE.U32 R28, R2, 0x4, R20 ;  /* 0x00000004021c7825 */ /* 0x001fc800078e0014 */
[----:B--2---:R-:W-:-:S05]  /*0aa0*/  FFMA R31, R9, R0, R26 ;  /* 0x00000000091f7223 */ /* 0x004fca000000001a */
[----:B------:R0:W-:Y:S04]  /*0ab0*/  STG.E desc[UR10][R22.64], R31 ;  /* 0x0000001f16007986 */ /* 0x0001e8000c10190a */
[----:B------:R-:W1:Y:S04]  /*0ac0*/  LDG.E R16, desc[UR10][R16.64] ;  /* 0x0000000a10107981 */ /* 0x000e68000c1e1900 */
[----:B------:R-:W2:Y:S04]  /*0ad0*/  LDG.E R14, desc[UR10][R14.64] ;  /* 0x0000000a0e0e7981 */ /* 0x000ea8000c1e1900 */
[----:B------:R-:W4:Y:S04]  /*0ae0*/  LDG.E R0, desc[UR10][R18.64] ;  /* 0x0000000a12007981 */ /* 0x000f28000c1e1900 */
[----:B------:R-:W0:Y:S01]  /*0af0*/  LDG.E R28, desc[UR10][R28.64] ;  /* 0x0000000a1c1c7981 */ /* 0x000e22000c1e1900 */
[----:B------:R-:W-:-:S04]  /*0b00*/  IMAD.WIDE.U32 R20, R11, 0x4, R20 ;  /* 0x000000040b147825 */ /* 0x000fc800078e0014 */
[----:B-1----:R-:W-:-:S04]  /*0b10*/  FMUL R3, R16, R16 ;  /* 0x0000001010037220 */ /* 0x002fc80000400000 */
[----:B--2---:R-:W-:-:S04]  /*0b20*/  FFMA R3, R14, R14, R3 ;  /* 0x0000000e0e037223 */ /* 0x004fc80000000003 */
[----:B----4-:R-:W-:Y:S01]  /*0b30*/  FFMA R0, R0, R0, R3 ;  /* 0x0000000000007223 */ /* 0x010fe20000000003 */
[----:B---3--:R-:W-:-:S04]  /*0b40*/  IMAD.WIDE.U32 R2, R2, 0x4, R12 ;  /* 0x0000000402027825 */ /* 0x008fc800078e000c */
[----:B0-----:R-:W-:-:S05]  /*0b50*/  FFMA R23, R9, R0, R28 ;  /* 0x0000000009177223 */ /* 0x001fca000000001c */
[----:B------:R0:W-:Y:S04]  /*0b60*/  STG.E desc[UR10][R20.64], R23 ;  /* 0x0000001714007986 */ /* 0x0001e8000c10190a */
[----:B------:R-:W2:Y:S01]  /*0b70*/  LDG.E R2, desc[UR10][R2.64] ;  /* 0x0000000a02027981 */ /* 0x000ea2000c1e1900 */
[----:B------:R-:W-:-:S04]  /*0b80*/  IMAD.WIDE.U32 R12, R11, 0x4, R12 ;  /* 0x000000040b0c7825 */ /* 0x000fc800078e000c */
[----:B--2---:R-:W-:-:S05]  /*0b90*/  FADD R9, R9, R2 ;  /* 0x0000000209097221 */ /* 0x004fca0000000000 */
[----:B------:R0:W-:Y:S02]  /*0ba0*/  STG.E desc[UR10][R12.64], R9 ;  /* 0x000000090c007986 */ /* 0x0001e4000c10190a */
.L_x_3:
[----:B0-----:R-:W-:Y:S01]  /*0bb0*/  IADD3 R9, PT, PT, R5, R10, RZ ;  /* 0x0000000a05097210 */ /* 0x001fe20007ffe0ff */
[----:B------:R-:W-:Y:S06]  /*0bc0*/  BRA.U UP0, `(.L_x_4) ;  /* 0x0000000500947547 */ /* 0x000fec000b800000 */
[----:B------:R-:W-:Y:S01]  /*0bd0*/  VIMNMX.U32 R27, PT, PT, R6, 0x2, !PT ;  /* 0x00000002061b7848 */ /* 0x000fe20007fe0000 */
[----:B------:R-:W-:-:S06]  /*0be0*/  UMOV UR4, 0x1 ;  /* 0x0000000100047882 */ /* 0x000fcc0000000000 */
.L_x_14:
[----:B0-----:R-:W0:Y:S01]  /*0bf0*/  LDCU UR6, c[0x0][0x3c0] ;  /* 0x00007800ff0677ac */ /* 0x001e220008000800 */
[----:B------:R-:W1:Y:S08]  /*0c00*/  LDC.64 R24, c[0x0][0x3b0] ;  /* 0x0000ec00ff187b82 */ /* 0x000e700000000a00 */
[----:B------:R-:W2:Y:S08]  /*0c10*/  LDC.64 R2, c[0x0][0x3a0] ;  /* 0x0000e800ff027b82 */ /* 0x000eb00000000a00 */
[----:B---3--:R-:W3:Y:S01]  /*0c20*/  LDC.64 R22, c[0x0][0x3a8] ;  /* 0x0000ea00ff167b82 */ /* 0x008ee20000000a00 */
[----:B0-----:R-:W-:-:S05]  /*0c30*/  IMAD R0, R5, UR6, R5 ;  /* 0x0000000605007c24 */ /* 0x001fca000f8e0205 */
[----:B------:R-:W-:-:S04]  /*0c40*/  IADD3 R11, PT, PT, R0, UR4, RZ ;  /* 0x00000004000b7c10 */ /* 0x000fc8000fffe0ff */
[----:B----4-:R-:W-:Y:S01]  /*0c50*/  IADD3 R12, PT, PT, R7, R11, RZ ;  /* 0x0000000b070c7210 */ /* 0x010fe20007ffe0ff */
[----:B-1----:R-:W-:-:S04]  /*0c60*/  IMAD.WIDE.U32 R24, R11, 0x4, R24 ;  /* 0x000000040b187825 */ /* 0x002fc800078e0018 */
[--C-:B--2---:R-:W-:Y:S01]  /*0c70*/  IMAD.WIDE.U32 R16, R12, 0x4, R2.reuse ;  /* 0x000000040c107825 */ /* 0x104fe200078e0002 */
[----:B------:R-:W2:Y:S01]  /*0c80*/  LDG.E R0, desc[UR10][R24.64] ;  /* 0x0000000a18007981 */ /* 0x000ea2000c1e1900 */
[----:B------:R-:W-:Y:S02]  /*0c90*/  IADD3 R19, PT, PT, R7, R12, RZ ;  /* 0x0000000c07137210 */ /* 0x000fe40007ffe0ff */
[--C-:B------:R-:W-:Y:S02]  /*0ca0*/  IMAD.WIDE.U32 R14, R11, 0x4, R2.reuse ;  /* 0x000000040b0e7825 */ /* 0x100fe400078e0002 */
[----:B------:R-:W4:Y:S02]  /*0cb0*/  LDG.E R16, desc[UR10][R16.64] ;  /* 0x0000000a10107981 */ /* 0x000f24000c1e1900 */
[----:B------:R-:W-:Y:S02]  /*0cc0*/  IMAD.WIDE.U32 R18, R19, 0x4, R2 ;  /* 0x0000000413127825 */ /* 0x000fe400078e0002 */
[----:B------:R-:W4:Y:S04]  /*0cd0*/  LDG.E R14, desc[UR10][R14.64] ;  /* 0x0000000a0e0e7981 */ /* 0x000f28000c1e1900 */
[----:B------:R-:W4:Y:S01]  /*0ce0*/  LDG.E R18, desc[UR10][R18.64] ;  /* 0x0000000a12127981 */ /* 0x000f22000c1e1900 */
[----:B---3--:R-:W-:-:S05]  /*0cf0*/  IMAD.WIDE.U32 R22, R11, 0x4, R22 ;  /* 0x000000040b167825 */ /* 0x008fca00078e0016 */
[----:B------:R0:W5:Y:S01]  /*0d00*/  LDG.E R12, desc[UR10][R22.64] ;  /* 0x0000000a160c7981 */ /* 0x000162000c1e1900 */
[----:B------:R-:W-:Y:S01]  /*0d10*/  BSSY.RECONVERGENT B2, `(.L_x_5) ;  /* 0x000000f000027945 */ /* 0x000fe20003800200 */
[----:B--2---:R-:W1:Y:S01]  /*0d20*/  MUFU.RCP R11, R0 ;  /* 0x00000000000b7308 */ /* 0x004e620000001000 */
[----:B----4-:R-:W-:-:S04]  /*0d30*/  FMUL R3, R16, R16 ;  /* 0x0000001010037220 */ /* 0x010fc80000400000 */
[----:B------:R-:W-:-:S04]  /*0d40*/  FFMA R3, R14, R14, R3 ;  /* 0x0000000e0e037223 */ /* 0x000fc80000000003 */
[----:B------:R-:W-:-:S04]  /*0d50*/  FFMA R3, R18, R18, R3 ;  /* 0x0000001212037223 */ /* 0x000fc80000000003 */
[----:B------:R-:W2:Y:S01]  /*0d60*/  FCHK P0, R3, R0 ;  /* 0x0000000003007302 */ /* 0x000ea20000000000 */
[----:B-1----:R-:W-:-:S04]  /*0d70*/  FFMA R2, -R0, R11, 1 ;  /* 0x3f80000000027423 */ /* 0x002fc8000000010b */
[----:B------:R-:W-:-:S04]  /*0d80*/  FFMA R2, R11, R2, R11 ;  /* 0x000000020b027223 */ /* 0x000fc8000000000b */
[----:B------:R-:W-:-:S04]  /*0d90*/  FFMA R11, R3, R2, RZ ;  /* 0x00000002030b7223 */ /* 0x000fc800000000ff */
[----:B------:R-:W-:-:S04]  /*0da0*/  FFMA R13, -R0, R11, R3 ;  /* 0x0000000b000d7223 */ /* 0x000fc80000000103 */
[----:B------:R-:W-:Y:S01]  /*0db0*/  FFMA R11, R2, R13, R11 ;  /* 0x0000000d020b7223 */ /* 0x000fe2000000000b */
[----:B0-2---:R-:W-:Y:S06]  /*0dc0*/  @!P0 BRA `(.L_x_6) ;  /* 0x00000000000c8947 */ /* 0x005fec0003800000 */
[----:B------:R-:W-:-:S07]  /*0dd0*/  MOV R2, 0xdf0 ;  /* 0x00000df000027802 */ /* 0x000fce0000000f00 */
[----:B-----5:R-:W-:Y:S05]  /*0de0*/  CALL.REL.NOINC `($__internal_0_$__cuda_sm3x_div_rn_noftz_f32_slowpath) ;  /* 0x0000001c00f47944 */ /* 0x020fea0003c00000 */
[----:B------:R-:W-:-:S07]  /*0df0*/  MOV R11, R0 ;  /* 0x00000000000b7202 */ /* 0x000fce0000000f00 */
.L_x_6:
[----:B------:R-:W-:Y:S05]  /*0e00*/  BSYNC.RECONVERGENT B2 ;  /* 0x0000000000027941 */ /* 0x000fea0003800200 */
.L_x_5:
[----:B------:R-:W0:Y:S01]  /*0e10*/  LDC.64 R20, c[0x0][0x398] ;  /* 0x0000e600ff147b82 */ /* 0x000e220000000a00 */
[----:B------:R-:W-:Y:S01]  /*0e20*/  IADD3 R3, PT, PT, R10, UR4, RZ ;  /* 0x000000040a037c10 */ /* 0x000fe2000fffe0ff */
[----:B-----5:R-:W-:Y:S01]  /*0e30*/  FADD R11, R12, -R11 ;  /* 0x8000000b0c0b7221 */ /* 0x020fe20000000000 */
[----:B------:R-:W-:-:S05]  /*0e40*/  UISETP.GE.U32.AND UP0, UPT, UR4, 0x2, UPT ;  /* 0x000000020400788c */ /* 0x000fca000bf06070 */
[----:B------:R-:W1:Y:S01]  /*0e50*/  LDC.64 R18, c[0x0][0x390] ;  /* 0x0000e400ff127b82 */ /* 0x000e620000000a00 */
[----:B0-----:R-:W-:-:S05]  /*0e60*/  IMAD.WIDE.U32 R20, R3, 0x4, R20 ;  /* 0x0000000403147825 */ /* 0x001fca00078e0014 */
[----:B------:R0:W-:Y:S01]  /*0e70*/  STG.E desc[UR10][R20.64], R11 ;  /* 0x0000000b14007986 */ /* 0x0001e2000c10190a */
[----:B-1----:R-:W-:-:S05]  /*0e80*/  IMAD.WIDE.U32 R18, R3, 0x4, R18 ;  /* 0x0000000403127825 */ /* 0x002fca00078e0012 */
[----:B------:R0:W-:Y:S01]  /*0e90*/  STG.E desc[UR10][R18.64], RZ ;  /* 0x000000ff12007986 */ /* 0x0001e2000c10190a */
[----:B------:R-:W-:Y:S05]  /*0ea0*/  BRA.U !UP0, `(.L_x_7) ;  /* 0x0000000108cc7547 */ /* 0x000fea000b800000 */
[----:B------:R-:W1:Y:S01]  /*0eb0*/  LDC.64 R16, c[0x0][0x3b0] ;  /* 0x0000ec00ff107b82 */ /* 0x000e620000000a00 */
[----:B------:R-:W-:Y:S01]  /*0ec0*/  BSSY.RECONVERGENT B2, `(.L_x_7) ;  /* 0x0000031000027945 */ /* 0x000fe20003800200 */
[----:B------:R-:W-:Y:S01]  /*0ed0*/  MOV R26, UR4 ;  /* 0x00000004001a7c02 */ /* 0x000fe20008000f00 */
[----:B------:R-:W2:Y:S05]  /*0ee0*/  LDCU UR6, c[0x0][0x3b8] ;  /* 0x00007700ff0677ac */ /* 0x000eaa0008000800 */
[----:B------:R-:W3:Y:S08]  /*0ef0*/  LDC.64 R14, c[0x0][0x3a8] ;  /* 0x0000ea00ff0e7b82 */ /* 0x000ef00000000a00 */
[----:B------:R-:W4:Y:S02]  /*0f00*/  LDC.64 R12, c[0x0][0x398] ;  /* 0x0000e600ff0c7b82 */ /* 0x000f240000000a00 */
.L_x_13:
[----:B0-----:R-:W-:Y:S01]  /*0f10*/  IADD3 R11, PT, PT, R9, R26, RZ ;  /* 0x0000001a090b7210 */ /* 0x001fe20007ffe0ff */
[----:B------:R-:W5:Y:S04]  /*0f20*/  LDG.E R0, desc[UR10][R24.64] ;  /* 0x0000000a18007981 */ /* 0x000f68000c1e1900 */
[----:B-1----:R-:W-:-:S06]  /*0f30*/  IMAD.WIDE.U32 R2, R11, 0x4, R16 ;  /* 0x000000040b027825 */ /* 0x002fcc00078e0010 */
[----:B------:R-:W5:Y:S01]  /*0f40*/  LDG.E R3, desc[UR10][R2.64] ;  /* 0x0000000a02037981 */ /* 0x000f62000c1e1900 */
[----:B------:R-:W-:Y:S01]  /*0f50*/  BSSY.RECONVERGENT B3, `(.L_x_8) ;  /* 0x0000019000037945 */ /* 0x000fe20003800200 */
[----:B------:R-:W-:Y:S01]  /*0f60*/  HFMA2 R28, -RZ, RZ, 0, 0 ;  /* 0x00000000ff1c7431 */ /* 0x000fe200000001ff */
[----:B------:R-:W-:Y:S01]  /*0f70*/  IADD3 R29, PT, PT, R26, -0x1, RZ ;  /* 0xffffffff1a1d7810 */ /* 0x000fe20007ffe0ff */
[----:B-----5:R-:W-:-:S05]  /*0f80*/  FADD R0, R0, -R3 ;  /* 0x8000000300007221 */ /* 0x020fca0000000000 */
[----:B------:R-:W-:-:S13]  /*0f90*/  FSETP.NEU.AND P0, PT, R0, RZ, PT ;  /* 0x000000ff0000720b */ /* 0x000fda0003f0d000 */
[----:B------:R-:W-:Y:S05]  /*0fa0*/  @!P0 BRA `(.L_x_9) ;  /* 0x00000000004c8947 */ /* 0x000fea0003800000 */
[----:B---3--:R-:W-:Y:S01]  /*0fb0*/  IMAD.WIDE.U32 R2, R11, 0x4, R14 ;  /* 0x000000040b027825 */ /* 0x008fe200078e000e */
[----:B------:R-:W3:Y:S05]  /*0fc0*/  LDG.E R28, desc[UR10][R22.64] ;  /* 0x0000000a161c7981 */ /* 0x000eea000c1e1900 */
[----:B------:R-:W3:Y:S01]  /*0fd0*/  LDG.E R3, desc[UR10][R2.64] ;  /* 0x0000000a02037981 */ /* 0x000ee2000c1e1900 */
[----:B------:R-:W0:Y:S01]  /*0fe0*/  MUFU.RCP R11, R0 ;  /* 0x00000000000b7308 */ /* 0x000e220000001000 */
[----:B------:R-:W-:Y:S07]  /*0ff0*/  BSSY.RECONVERGENT B4, `(.L_x_10) ;  /* 0x000000d000047945 */ /* 0x000fee0003800200 */
[----:B------:R-:W1:Y:S01]  /*1000*/  FCHK P0, -RZ, R0 ;  /* 0x00000000ff007302 */ /* 0x000e620000000100 */
[----:B0-----:R-:W-:-:S04]  /*1010*/  FFMA R26, -R0, R11, 1 ;  /* 0x3f800000001a7423 */ /* 0x001fc8000000010b */
[----:B------:R-:W-:-:S04]  /*1020*/  FFMA R26, R11, R26, R11 ;  /* 0x0000001a0b1a7223 */ /* 0x000fc8000000000b */
[----:B------:R-:W-:-:S04]  /*1030*/  FFMA R11, -RZ, R26, RZ ;  /* 0x0000001aff0b7223 */ /* 0x000fc800000001ff */
[----:B------:R-:W-:-:S04]  /*1040*/  FFMA R30, -R0, R11, -RZ ;  /* 0x0000000b001e7223 */ /* 0x000fc800000009ff */
[----:B------:R-:W-:Y:S01]  /*1050*/  FFMA R11, R26, R30, R11 ;  /* 0x0000001e1a0b7223 */ /* 0x000fe2000000000b */
[----:B---3--:R-:W-:Y:S01]  /*1060*/  FADD R28, R28, -R3 ;  /* 0x800000031c1c7221 */ /* 0x008fe20000000000 */
[----:B-1----:R-:W-:Y:S06]  /*1070*/  @!P0 BRA `(.L_x_11) ;  /* 0x0000000000108947 */ /* 0x002fec0003800000 */
[----:B------:R-:W-:Y:S02]  /*1080*/  MOV R3, 0x80000000 ;  /* 0x8000000000037802 */ /* 0x000fe40000000f00 */
[----:B------:R-:W-:-:S07]  /*1090*/  MOV R2, 0x10b0 ;  /* 0x000010b000027802 */ /* 0x000fce0000000f00 */
[----:B--2-4-:R-:W-:Y:S05]  /*10a0*/  CALL.REL.NOINC `($__internal_0_$__cuda_sm3x_div_rn_noftz_f32_slowpath) ;  /* 0x0000001c00447944 */ /* 0x014fea0003c00000 */
[----:B------:R-:W-:-:S07]  /*10b0*/  MOV R11, R0 ;  /* 0x00000000000b7202 */ /* 0x000fce0000000f00 */
.L_x_11:
[----:B--2---:R-:W-:Y:S05]  /*10c0*/  BSYNC.RECONVERGENT B4 ;  /* 0x0000000000047941 */ /* 0x004fea0003800200 */
.L_x_10:
[----:B------:R-:W-:-:S07]  /*10d0*/  FADD R28, R28, R11 ;  /* 0x0000000b1c1c7221 */ /* 0x000fce0000000000 */
.L_x_9:
[----:B--2---:R-:W-:Y:S05]  /*10e0*/  BSYNC.RECONVERGENT B3 ;  /* 0x0000000000037941 */ /* 0x004fea0003800200 */
.L_x_8:
[----:B------:R-:W2:Y:S01]  /*10f0*/  LDG.E R0, desc[UR10][R20.64] ;  /* 0x0000000a14007981 */ /* 0x000ea2000c1e1900 */
[----:B------:R-:W-:-:S05]  /*1100*/  FADD R11, R28, UR6 ;  /* 0x000000061c0b7e21 */ /* 0x000fca0008000000 */
[----:B--2---:R-:W-:-:S13]  /*1110*/  FSETP.GT.AND P0, PT, R11, R0, PT ;  /* 0x000000000b00720b */ /* 0x004fda0003f04000 */
[----:B------:R-:W-:Y:S05]  /*1120*/  @P0 BRA `(.L_x_12) ;  /* 0x0000000000280947 */ /* 0x000fea0003800000 */
[----:B------:R-:W-:-:S05]  /*1130*/  IADD3 R3, PT, PT, R10, R29, RZ ;  /* 0x0000001d0a037210 */ /* 0x000fca0007ffe0ff */
[----:B----4-:R-:W-:-:S06]  /*1140*/  IMAD.WIDE.U32 R2, R3, 0x4, R12 ;  /* 0x0000000403027825 */ /* 0x010fcc00078e000c */
[----:B------:R-:W2:Y:S01]  /*1150*/  LDG.E R2, desc[UR10][R2.64] ;  /* 0x0000000a02027981 */ /* 0x000ea2000c1e1900 */
[----:B------:R-:W-:Y:S01]  /*1160*/  MOV R26, R29 ;  /* 0x0000001d001a7202 */ /* 0x000fe20000000f00 */
[----:B--2---:R-:W-:-:S05]  /*1170*/  FADD R11, R11, R2 ;  /* 0x000000020b0b7221 */ /* 0x004fca0000000000 */
[----:B------:R-:W-:-:S13]  /*1180*/  FSETP.GEU.AND P0, PT, R11, R0, PT ;  /* 0x000000000b00720b */ /* 0x000fda0003f0e000 */
[----:B------:R0:W-:Y:S04]  /*1190*/  @!P0 STG.E desc[UR10][R20.64], R11 ;  /* 0x0000000b14008986 */ /* 0x0001e8000c10190a */
[----:B------:R0:W-:Y:S01]  /*11a0*/  @!P0 STG.E desc[UR10][R18.64], R29 ;  /* 0x0000001d12008986 */ /* 0x0001e2000c10190a */
[----:B------:R-:W-:-:S13]  /*11b0*/  ISETP.GT.U32.AND P0, PT, R29, 0x1, PT ;  /* 0x000000011d00780c */ /* 0x000fda0003f04070 */
[----:B0-----:R-:W-:Y:S05]  /*11c0*/  @P0 BRA `(.L_x_13) ;  /* 0xfffffffc00500947 */ /* 0x001fea000383ffff */
.L_x_12:
[----:B------:R-:W-:Y:S05]  /*11d0*/  BSYNC.RECONVERGENT B2 ;  /* 0x0000000000027941 */ /* 0x000fea0003800200 */
.L_x_7:
[----:B------:R-:W-:-:S06]  /*11e0*/  UIADD3 UR4, UPT, UPT, UR4, 0x1, URZ ;  /* 0x0000000104047890 */ /* 0x000fcc000fffe0ff */
[----:B------:R-:W-:-:S13]  /*11f0*/  ISETP.NE.AND P0, PT, R27, UR4, PT ;  /* 0x000000041b007c0c */ /* 0x000fda000bf05270 */
[----:B------:R-:W-:Y:S05]  /*1200*/  @!P0 BRA `(.L_x_0) ;  /* 0x0000000c00e08947 */ /* 0x000fea0003800000 */
[----:B------:R-:W-:Y:S05]  /*1210*/  BRA `(.L_x_14) ;  /* 0xfffffff800747947 */ /* 0x000fea000383ffff */
.L_x_4:
[----:B------:R-:W-:Y:S01]  /*1220*/  VIMNMX.U32 R17, PT, PT, R6, 0x2, !PT ;  /* 0x0000000206117848 */ /* 0x000fe20007fe0000 */
[----:B------:R-:W-:Y:S02]  /*1230*/  ULOP3.LUT UR6, UR4, 0x7, URZ, 0xc0, !UPT ;  /* 0x0000000704067892 */ /* 0x000fe4000f8ec0ff */
[----:B------:R-:W-:Y:S01]  /*1240*/  ULOP3.LUT UR4, UR4, 0xfffffff8, URZ, 0xc0, !UPT ;  /* 0xfffffff804047892 */ /* 0x000fe2000f8ec0ff */
[----:B------:R-:W-:-:S11]  /*1250*/  UMOV UR7, 0x1 ;  /* 0x0000000100077882 */ /* 0x000fd60000000000 */
.L_x_28:
[----:B0-----:R-:W0:Y:S01]  /*1260*/  LDCU UR8, c[0x0][0x3c0] ;  /* 0x00007800ff0877ac */ /* 0x001e220008000800 */
[----:B------:R-:W1:Y:S08]  /*1270*/  LDC.64 R20, c[0x0][0x3b0] ;  /* 0x0000ec00ff147b82 */ /* 0x000e700000000a00 */
[----:B------:R-:W2:Y:S08]  /*1280*/  LDC.64 R2, c[0x0][0x3a0] ;  /* 0x0000e800ff027b82 */ /* 0x000eb00000000a00 */
[----:B------:R-:W3:Y:S01]  /*1290*/  LDC.64 R22, c[0x0][0x3a8] ;  /* 0x0000ea00ff167b82 */ /* 0x000ee20000000a00 */
[----:B0-----:R-:W-:-:S05]  /*12a0*/  IMAD R16, R5, UR8, R5 ;  /* 0x0000000805107c24 */ /* 0x001fca000f8e0205 */
[----:B------:R-:W-:-:S04]  /*12b0*/  IADD3 R16, PT, PT, R16, UR7, RZ ;  /* 0x0000000710107c10 */ /* 0x000fc8000fffe0ff */
[----:B------:R-:W-:Y:S01]  /*12c0*/  IADD3 R11, PT, PT, R7, R16, RZ ;  /* 0x00000010070b7210 */ /* 0x000fe20007ffe0ff */
[----:B-1----:R-:W-:-:S04]  /*12d0*/  IMAD.WIDE.U32 R20, R16, 0x4, R20 ;  /* 0x0000000410147825 */ /* 0x002fc800078e0014 */
[--C-:B--2---:R-:W-:Y:S01]  /*12e0*/  IMAD.WIDE.U32 R18, R11, 0x4, R2.reuse ;  /* 0x000000040b127825 */ /* 0x104fe200078e0002 */
[----:B------:R-:W2:Y:S01]  /*12f0*/  LDG.E R0, desc[UR10][R20.64] ;  /* 0x0000000a14007981 */ /* 0x000ea2000c1e1900 */
[----:B------:R-:W-:Y:S02]  /*1300*/  IADD3 R25, PT, PT, R7, R11, RZ ;  /* 0x0000000b07197210 */ /* 0x000fe40007ffe0ff */
[C-C-:B------:R-:W-:Y:S02]  /*1310*/  IMAD.WIDE.U32 R14, R16.reuse, 0x4, R2.reuse ;  /* 0x00000004100e7825 */ /* 0x140fe400078e0002 */
        /* <DEDUP_REMOVED lines=21> */
.L_x_16:
[----:B------:R-:W-:Y:S05]  /*1470*/  BSYNC.RECONVERGENT B2 ;  /* 0x0000000000027941 */ /* 0x000fea0003800200 */
.L_x_15:
        /* <DEDUP_REMOVED lines=10> */
[----:B------:R-:W-:Y:S01]  /*1520*/  BSSY.RECONVERGENT B2, `(.L_x_17) ;  /* 0x00000c3000027945 */ /* 0x000fe20003800200 */
[----:B------:R-:W-:-:S07]  /*1530*/  MOV R15, UR7 ;  /* 0x00000007000f7c02 */ /* 0x000fce0008000f00 */
.L_x_27:
[----:B------:R-:W1:Y:S01]  /*1540*/  LDC R0, c[0x0][0x3c4] ;  /* 0x0000f100ff007b82 */ /* 0x000e620000000800 */
[----:B------:R-:W-:Y:S01]  /*1550*/  HFMA2 R3, -RZ, RZ, 0, 0 ;  /* 0x00000000ff037431 */ /* 0x000fe200000001ff */
[----:B------:R-:W-:Y:S02]  /*1560*/  IADD3 R2, PT, PT, R9, R15, RZ ;  /* 0x0000000f09027210 */ /* 0x000fe40007ffe0ff */
[----:B------:R-:W-:Y:S02]  /*1570*/  MOV R14, RZ ;  /* 0x000000ff000e7202 */ /* 0x000fe40000000f00 */
[----:B-1----:R-:W-:-:S13]  /*1580*/  ISETP.GE.U32.AND P0, PT, R0, 0x8, PT ;  /* 0x000000080000780c */ /* 0x002fda0003f06070 */
[----:B------:R-:W-:Y:S05]  /*1590*/  @!P0 BRA `(.L_x_18) ;  /* 0x00000004001c8947 */ /* 0x000fea0003800000 */
[----:B------:R-:W-:Y:S02]  /*15a0*/  MOV R3, RZ ;  /* 0x000000ff00037202 */ /* 0x000fe40000000f00 */
[----:B0-----:R-:W-:-:S07]  /*15b0*/  MOV R11, RZ ;  /* 0x000000ff000b7202 */ /* 0x001fce0000000f00 */
.L_x_19:
[----:B------:R-:W0:Y:S01]  /*15c0*/  LDC.64 R24, c[0x0][0x3a0] ;  /* 0x0000e800ff187b82 */ /* 0x000e220000000a00 */
[CC--:B------:R-:W-:Y:S02]  /*15d0*/  IMAD R14, R7.reuse, R11.reuse, R16 ;  /* 0x0000000b070e7224 */ /* 0x0c0fe400078e0210 */
[----:B------:R-:W-:Y:S02]  /*15e0*/  IMAD R30, R7, R11, R2 ;  /* 0x0000000b071e7224 */ /* 0x000fe400078e0202 */
[----:B0-----:R-:W-:-:S04]  /*15f0*/  IMAD.WIDE.U32 R28, R14, 0x4, R24 ;  /* 0x000000040e1c7825 */ /* 0x001fc800078e0018 */
[----:B------:R-:W-:Y:S02]  /*1600*/  IMAD.WIDE.U32 R26, R30, 0x4, R24 ;  /* 0x000000041e1a7825 */ /* 0x000fe400078e0018 */
[----:B------:R-:W2:Y:S04]  /*1610*/  LDG.E R28, desc[UR10][R28.64] ;  /* 0x0000000a1c1c7981 */ /* 0x000ea8000c1e1900 */
[----:B------:R-:W2:Y:S01]  /*1620*/  LDG.E R27, desc[UR10][R26.64] ;  /* 0x0000000a1a1b7981 */ /* 0x000ea2000c1e1900 */
[C---:B------:R-:W-:Y:S02]  /*1630*/  IADD3 R35, PT, PT, R7.reuse, R30, RZ ;  /* 0x0000001e07237210 */ /* 0x040fe40007ffe0ff */
[----:B------:R-:W-:-:S03]  /*1640*/  IADD3 R34, PT, PT, R7, R14, RZ ;  /* 0x0000000e07227210 */ /* 0x000fc60007ffe0ff */
[----:B------:R-:W-:Y:S01]  /*1650*/  IMAD.WIDE.U32 R30, R35, 0x4, R24 ;  /* 0x00000004231e7825 */ /* 0x000fe200078e0018 */
[----:B------:R-:W-:-:S03]  /*1660*/  IADD3 R36, PT, PT, R7, R34, RZ ;  /* 0x0000002207247210 */ /* 0x000fc60007ffe0ff */
[----:B------:R-:W-:Y:S01]  /*1670*/  IMAD.WIDE.U32 R32, R34, 0x4, R24 ;  /* 0x0000000422207825 */ /* 0x000fe200078e0018 */
[C---:B------:R-:W-:Y:S01]  /*1680*/  IADD3 R34, PT, PT, R7.reuse, R35, RZ ;  /* 0x0000002307227210 */ /* 0x040fe20007ffe0ff */
[----:B------:R-:W3:Y:S04]  /*1690*/  LDG.E R31, desc[UR10][R30.64] ;  /* 0x0000000a1e1f7981 */ /* 0x000ee8000c1e1900 */
[----:B------:R0:W3:Y:S01]  /*16a0*/  LDG.E R14, desc[UR10][R32.64] ;  /* 0x0000000a200e7981 */ /* 0x0000e2000c1e1900 */
[----:B------:R-:W-:-:S05]  /*16b0*/  IADD3 R37, PT, PT, R7, R36, RZ ;  /* 0x0000002407257210 */ /* 0x000fca0007ffe0ff */
[----:B0-----:R-:W-:-:S04]  /*16c0*/  IMAD.WIDE.U32 R32, R37, 0x4, R24 ;  /* 0x0000000425207825 */ /* 0x001fc800078e0018 */
[----:B--2---:R-:W-:Y:S01]  /*16d0*/  FMUL R30, R28, R27 ;  /* 0x0000001b1c1e7220 */ /* 0x004fe20000400000 */
[----:B------:R-:W-:-:S04]  /*16e0*/  IMAD.WIDE.U32 R26, R34, 0x4, R24 ;  /* 0x00000004221a7825 */ /* 0x000fc800078e0018 */
[----:B------:R-:W-:Y:S02]  /*16f0*/  IMAD.WIDE.U32 R28, R36, 0x4, R24 ;  /* 0x00000004241c7825 */ /* 0x000fe400078e0018 */
[----:B------:R0:W2:Y:S04]  /*1700*/  LDG.E R27, desc[UR10][R26.64] ;  /* 0x0000000a1a1b7981 */ /* 0x0000a8000c1e1900 */
[----:B------:R-:W2:Y:S04]  /*1710*/  LDG.E R28, desc[UR10][R28.64] ;  /* 0x0000000a1c1c7981 */ /* 0x000ea8000c1e1900 */
[----:B------:R-:W4:Y:S01]  /*1720*/  LDG.E R36, desc[UR10][R32.64] ;  /* 0x0000000a20247981 */ /* 0x000f22000c1e1900 */
[----:B0-----:R-:W-:-:S05]  /*1730*/  IADD3 R26, PT, PT, R7, R34, RZ ;  /* 0x00000022071a7210 */ /* 0x001fca0007ffe0ff */
[----:B------:R-:W-:-:S06]  /*1740*/  IMAD.WIDE.U32 R34, R26, 0x4, R24 ;  /* 0x000000041a227825 */ /* 0x000fcc00078e0018 */
[----:B------:R0:W4:Y:S01]  /*1750*/  LDG.E R35, desc[UR10][R34.64] ;  /* 0x0000000a22237981 */ /* 0x000122000c1e1900 */
[C---:B------:R-:W-:Y:S01]  /*1760*/  IADD3 R37, PT, PT, R7.reuse, R37, RZ ;  /* 0x0000002507257210 */ /* 0x040fe20007ffe0ff */
[----:B------:R-:W-:Y:S01]  /*1770*/  FFMA R3, R30, R30, R3 ;  /* 0x0000001e1e037223 */ /* 0x000fe20000000003 */
[----:B---3--:R-:W-:Y:S01]  /*1780*/  FMUL R14, R14, R31 ;  /* 0x0000001f0e0e7220 */ /* 0x008fe20000400000 */
[----:B------:R-:W-:-:S03]  /*1790*/  IADD3 R31, PT, PT, R7, R26, RZ ;  /* 0x0000001a071f7210 */ /* 0x000fc60007ffe0ff */
[----:B------:R-:W-:Y:S01]  /*17a0*/  FFMA R14, R14, R14, R3 ;  /* 0x0000000e0e0e7223 */ /* 0x000fe20000000003 */
[----:B0-----:R-:W-:-:S04]  /*17b0*/  IADD3 R34, PT, PT, R7, R37, RZ ;  /* 0x0000002507227210 */ /* 0x001fc80007ffe0ff */
[----:B------:R-:W-:Y:S01]  /*17c0*/  IADD3 R30, PT, PT, R7, R34, RZ ;  /* 0x00000022071e7210 */ /* 0x000fe20007ffe0ff */
[----:B--2---:R-:W-:Y:S01]  /*17d0*/  FMUL R3, R28, R27 ;  /* 0x0000001b1c037220 */ /* 0x004fe20000400000 */
[----:B------:R-:W-:-:S04]  /*17e0*/  IMAD.WIDE.U32 R28, R37, 0x4, R24 ;  /* 0x00000004251c7825 */ /* 0x000fc800078e0018 */
[----:B------:R-:W-:Y:S01]  /*17f0*/  IMAD.WIDE.U32 R26, R31, 0x4, R24 ;  /* 0x000000041f1a7825 */ /* 0x000fe200078e0018 */
[----:B------:R0:W2:Y:S01]  /*1800*/  LDG.E R33, desc[UR10][R28.64] ;  /* 0x0000000a1c217981 */ /* 0x0000a2000c1e1900 */
[----:B------:R-:W-:Y:S02]  /*1810*/  IADD3 R31, PT, PT, R7, R31, RZ ;  /* 0x0000001f071f7210 */ /* 0x000fe40007ffe0ff */
[----:B------:R-:W-:Y:S01]  /*1820*/  FFMA R14, R3, R3, R14 ;  /* 0x00000003030e7223 */ /* 0x000fe2000000000e */
[----:B------:R1:W2:Y:S01]  /*1830*/  LDG.E R32, desc[UR10][R26.64] ;  /* 0x0000000a1a207981 */ /* 0x0002a2000c1e1900 */
[----:B0-----:R-:W-:-:S04]  /*1840*/  IMAD.WIDE.U32 R28, R30, 0x4, R24 ;  /* 0x000000041e1c7825 */ /* 0x001fc800078e0018 */
[----:B----4-:R-:W-:Y:S01]  /*1850*/  FMUL R3, R36, R35 ;  /* 0x0000002324037220 */ /* 0x010fe20000400000 */
[C---:B-1----:R-:W-:Y:S01]  /*1860*/  IADD3 R26, PT, PT, R7.reuse, R31, RZ ;  /* 0x0000001f071a7210 */ /* 0x042fe20007ffe0ff */
[--C-:B------:R-:W-:Y:S01]  /*1870*/  IMAD.WIDE.U32 R34, R34, 0x4, R24.reuse ;  /* 0x0000000422227825 */ /* 0x100fe200078e0018 */
[----:B------:R0:W3:Y:S01]  /*1880*/  LDG.E R28, desc[UR10][R28.64] ;  /* 0x0000000a1c1c7981 */ /* 0x0000e2000c1e1900 */
[----:B------:R-:W-:Y:S02]  /*1890*/  IADD3 R27, PT, PT, R7, R30, RZ ;  /* 0x0000001e071b7210 */ /* 0x000fe40007ffe0ff */
[--C-:B------:R-:W-:Y:S02]  /*18a0*/  IMAD.WIDE.U32 R36, R31, 0x4, R24.reuse ;  /* 0x000000041f247825 */ /* 0x100fe400078e0018 */
[----:B------:R-:W4:Y:S02]  /*18b0*/  LDG.E R34, desc[UR10][R34.64] ;  /* 0x0000000a22227981 */ /* 0x000f24000c1e1900 */
[----:B------:R-:W-:-:S02]  /*18c0*/  IMAD.WIDE.U32 R30, R26, 0x4, R24 ;  /* 0x000000041a1e7825 */ /* 0x000fc400078e0018 */
[----:B------:R-:W4:Y:S01]  /*18d0*/  LDG.E R37, desc[UR10][R36.64] ;  /* 0x0000000a24257981 */ /* 0x000f22000c1e1900 */
[----:B0-----:R-:W-:Y:S01]  /*18e0*/  IADD3 R29, PT, PT, R7, R26, RZ ;  /* 0x0000001a071d7210 */ /* 0x001fe20007ffe0ff */
[--C-:B------:R-:W-:Y:S02]  /*18f0*/  IMAD.WIDE.U32 R26, R27, 0x4, R24.reuse ;  /* 0x000000041b1a7825 */ /* 0x100fe400078e0018 */
[----:B------:R-:W3:Y:S02]  /*1900*/  LDG.E R31, desc[UR10][R30.64] ;  /* 0x0000000a1e1f7981 */ /* 0x000ee4000c1e1900 */
[----:B------:R-:W-:Y:S02]  /*1910*/  IMAD.WIDE.U32 R24, R29, 0x4, R24 ;  /* 0x000000041d187825 */ /* 0x000fe400078e0018 */
[----:B------:R-:W5:Y:S04]  /*1920*/  LDG.E R26, desc[UR10][R26.64] ;  /* 0x0000000a1a1a7981 */ /* 0x000f68000c1e1900 */
[----:B------:R-:W5:Y:S01]  /*1930*/  LDG.E R25, desc[UR10][R24.64] ;  /* 0x0000000a18197981 */ /* 0x000f62000c1e1900 */
[----:B------:R-:W-:Y:S01]  /*1940*/  IADD3 R11, PT, PT, R11, 0x8, RZ ;  /* 0x000000080b0b7810 */ /* 0x000fe20007ffe0ff */
[----:B------:R-:W-:-:S03]  /*1950*/  FFMA R14, R3, R3, R14 ;  /* 0x00000003030e7223 */ /* 0x000fc6000000000e */
[----:B------:R-:W-:Y:S01]  /*1960*/  ISETP.NE.AND P0, PT, R11, UR4, PT ;  /* 0x000000040b007c0c */ /* 0x000fe2000bf05270 */
[----:B--2---:R-:W-:-:S04]  /*1970*/  FMUL R33, R33, R32 ;  /* 0x0000002021217220 */ /* 0x004fc80000400000 */
[----:B------:R-:W-:Y:S01]  /*1980*/  FFMA R14, R33, R33, R14 ;  /* 0x00000021210e7223 */ /* 0x000fe2000000000e */
[----:B----4-:R-:W-:-:S04]  /*1990*/  FMUL R37, R34, R37 ;  /* 0x0000002522257220 */ /* 0x010fc80000400000 */
[----:B------:R-:W-:Y:S01]  /*19a0*/  FFMA R14, R37, R37, R14 ;  /* 0x00000025250e7223 */ /* 0x000fe2000000000e */
[----:B---3--:R-:W-:-:S04]  /*19b0*/  FMUL R31, R28, R31 ;  /* 0x0000001f1c1f7220 */ /* 0x008fc80000400000 */
[----:B------:R-:W-:Y:S01]  /*19c0*/  FFMA R14, R31, R31, R14 ;  /* 0x0000001f1f0e7223 */ /* 0x000fe2000000000e */
[----:B-----5:R-:W-:-:S04]  /*19d0*/  FMUL R3, R26, R25 ;  /* 0x000000191a037220 */ /* 0x020fc80000400000 */
[----:B------:R-:W-:Y:S01]  /*19e0*/  FFMA R3, R3, R3, R14 ;  /* 0x0000000303037223 */ /* 0x000fe2000000000e */
[----:B------:R-:W-:Y:S06]  /*19f0*/  @P0 BRA `(.L_x_19) ;  /* 0xfffffff800f00947 */ /* 0x000fec000383ffff */
[----:B------:R-:W-:-:S07]  /*1a00*/  MOV R14, UR4 ;  /* 0x00000004000e7c02 */ /* 0x000fce0008000f00 */
.L_x_18:
[----:B------:R-:W-:-:S09]  /*1a10*/  UISETP.NE.AND UP0, UPT, UR6, URZ, UPT ;  /* 0x000000ff0600728c */ /* 0x000fd2000bf05270 */
[----:B------:R-:W-:Y:S05]  /*1a20*/  BRA.U !UP0, `(.L_x_20) ;  /* 0x0000000508147547 */ /* 0x000fea000b800000 */
[----:B------:R-:W-:-:S04]  /*1a30*/  UIADD3 UR8, UPT, UPT, UR6, -0x1, URZ ;  /* 0xffffffff06087890 */ /* 0x000fc8000fffe0ff */
[----:B------:R-:W-:-:S09]  /*1a40*/  UISETP.GE.U32.AND UP0, UPT, UR8, 0x3, UPT ;  /* 0x000000030800788c */ /* 0x000fd2000bf06070 */
[----:B------:R-:W-:Y:S05]  /*1a50*/  BRA.U !UP0, `(.L_x_21) ;  /* 0x0000000108887547 */ /* 0x000fea000b800000 */
[----:B------:R-:W1:Y:S01]  /*1a60*/  LDC.64 R24, c[0x0][0x3a0] ;  /* 0x0000e800ff187b82 */ /* 0x000e620000000a00 */
[CC--:B0-----:R-:W-:Y:S02]  /*1a70*/  IMAD R11, R7.reuse, R14.reuse, R16 ;  /* 0x0000000e070b7224 */ /* 0x0c1fe400078e0210 */
[----:B------:R-:W-:-:S03]  /*1a80*/  IMAD R26, R7, R14, R2 ;  /* 0x0000000e071a7224 */ /* 0x000fc600078e0202 */
[C---:B------:R-:W-:Y:S01]  /*1a90*/  IADD3 R27, PT, PT, R7.reuse, R11, RZ ;  /* 0x0000000b071b7210 */ /* 0x040fe20007ffe0ff */
[----:B-1----:R-:W-:Y:S01]  /*1aa0*/  IMAD.WIDE.U32 R34, R26, 0x4, R24 ;  /* 0x000000041a227825 */ /* 0x002fe200078e0018 */
[----:B------:R-:W-:-:S03]  /*1ab0*/  IADD3 R26, PT, PT, R7, R26, RZ ;  /* 0x0000001a071a7210 */ /* 0x000fc60007ffe0ff */
[--C-:B------:R-:W-:Y:S02]  /*1ac0*/  IMAD.WIDE.U32 R36, R11, 0x4, R24.reuse ;  /* 0x000000040b247825 */ /* 0x100fe400078e0018 */
[----:B------:R0:W2:Y:S02]  /*1ad0*/  LDG.E R11, desc[UR10][R34.64] ;  /* 0x0000000a220b7981 */ /* 0x0000a4000c1e1900 */
[--C-:B------:R-:W-:Y:S01]  /*1ae0*/  IMAD.WIDE.U32 R32, R27, 0x4, R24.reuse ;  /* 0x000000041b207825 */ /* 0x100fe200078e0018 */
[C---:B------:R-:W-:Y:S01]  /*1af0*/  IADD3 R27, PT, PT, R7.reuse, R27, RZ ;  /* 0x0000001b071b7210 */ /* 0x040fe20007ffe0ff */
[----:B------:R1:W2:Y:S02]  /*1b00*/  LDG.E R36, desc[UR10][R36.64] ;  /* 0x0000000a24247981 */ /* 0x0002a4000c1e1900 */
[--C-:B------:R-:W-:Y:S02]  /*1b10*/  IMAD.WIDE.U32 R30, R26, 0x4, R24.reuse ;  /* 0x000000041a1e7825 */ /* 0x100fe400078e0018 */
[----:B------:R-:W3:Y:S01]  /*1b20*/  LDG.E R32, desc[UR10][R32.64] ;  /* 0x0000000a20207981 */ /* 0x000ee2000c1e1900 */
[----:B0-----:R-:W-:Y:S01]  /*1b30*/  IADD3 R34, PT, PT, R7, R26, RZ ;  /* 0x0000001a07227210 */ /* 0x001fe20007ffe0ff */
[--C-:B------:R-:W-:Y:S01]  /*1b40*/  IMAD.WIDE.U32 R28, R27, 0x4, R24.reuse ;  /* 0x000000041b1c7825 */ /* 0x100fe200078e0018 */
[C---:B------:R-:W-:Y:S01]  /*1b50*/  IADD3 R35, PT, PT, R7.reuse, R27, RZ ;  /* 0x0000001b07237210 */ /* 0x040fe20007ffe0ff */
[----:B------:R-:W3:Y:S01]  /*1b60*/  LDG.E R31, desc[UR10][R30.64] ;  /* 0x0000000a1e1f7981 */ /* 0x000ee2000c1e1900 */
[----:B-1----:R-:W-:Y:S01]  /*1b70*/  IADD3 R37, PT, PT, R7, R34, RZ ;  /* 0x0000002207257210 */ /* 0x002fe20007ffe0ff */
[----:B------:R-:W-:-:S02]  /*1b80*/  IMAD.WIDE.U32 R26, R34, 0x4, R24 ;  /* 0x00000004221a7825 */ /* 0x000fc400078e0018 */
[----:B------:R-:W4:Y:S02]  /*1b90*/  LDG.E R28, desc[UR10][R28.64] ;  /* 0x0000000a1c1c7981 */ /* 0x000f24000c1e1900 */
[--C-:B------:R-:W-:Y:S02]  /*1ba0*/  IMAD.WIDE.U32 R34, R35, 0x4, R24.reuse ;  /* 0x0000000423227825 */ /* 0x100fe400078e0018 */
[----:B------:R-:W4:Y:S02]  /*1bb0*/  LDG.E R27, desc[UR10][R26.64] ;  /* 0x0000000a1a1b7981 */ /* 0x000f24000c1e1900 */
[----:B------:R-:W-:Y:S02]  /*1bc0*/  IMAD.WIDE.U32 R24, R37, 0x4, R24 ;  /* 0x0000000425187825 */ /* 0x000fe400078e0018 */
[----:B------:R-:W5:Y:S04]  /*1bd0*/  LDG.E R34, desc[UR10][R34.64] ;  /* 0x0000000a22227981 */ /* 0x000f68000c1e1900 */
[----:B------:R-:W5:Y:S01]  /*1be0*/  LDG.E R25, desc[UR10][R24.64] ;  /* 0x0000000a18197981 */ /* 0x000f62000c1e1900 */
[----:B------:R-:W-:Y:S01]  /*1bf0*/  IADD3 R14, PT, PT, R14, 0x4, RZ ;  /* 0x000000040e0e7810 */ /* 0x000fe20007ffe0ff */
[----:B--2---:R-:W-:-:S04]  /*1c00*/  FMUL R36, R36, R11 ;  /* 0x0000000b24247220 */ /* 0x004fc80000400000 */
[----:B------:R-:W-:Y:S01]  /*1c10*/  FFMA R3, R36, R36, R3 ;  /* 0x0000002424037223 */ /* 0x000fe20000000003 */
[----:B---3--:R-:W-:-:S04]  /*1c20*/  FMUL R32, R32, R31 ;  /* 0x0000001f20207220 */ /* 0x008fc80000400000 */
[----:B------:R-:W-:Y:S01]  /*1c30*/  FFMA R3, R32, R32, R3 ;  /* 0x0000002020037223 */ /* 0x000fe20000000003 */
[----:B----4-:R-:W-:-:S04]  /*1c40*/  FMUL R30, R28, R27 ;  /* 0x0000001b1c1e7220 */ /* 0x010fc80000400000 */
[----:B------:R-:W-:Y:S01]  /*1c50*/  FFMA R3, R30, R30, R3 ;  /* 0x0000001e1e037223 */ /* 0x000fe20000000003 */
[----:B-----5:R-:W-:-:S04]  /*1c60*/  FMUL R26, R34, R25 ;  /* 0x00000019221a7220 */ /* 0x020fc80000400000 */
[----:B------:R-:W-:-:S07]  /*1c70*/  FFMA R3, R26, R26, R3 ;  /* 0x0000001a1a037223 */ /* 0x000fce0000000003 */
.L_x_21:
[----:B0-----:R-:W-:-:S13]  /*1c80*/  LOP3.LUT P0, R11, R0, 0x3, RZ, 0xc0, !PT ;  /* 0x00000003000b7812 */ /* 0x001fda000780c0ff */
[----:B------:R-:W-:Y:S05]  /*1c90*/  @!P0 BRA `(.L_x_20) ;  /* 0x0000000000788947 */ /* 0x000fea0003800000 */
[----:B------:R-:W-:Y:S02]  /*1ca0*/  ISETP.NE.AND P0, PT, R11, 0x1, PT ;  /* 0x000000010b00780c */ /* 0x000fe40003f05270 */
[----:B------:R-:W-:-:S04]  /*1cb0*/  LOP3.LUT R0, R0, 0x1, RZ, 0xc0, !PT ;  /* 0x0000000100007812 */ /* 0x000fc800078ec0ff */
[----:B------:R-:W-:-:S07]  /*1cc0*/  ISETP.NE.U32.AND P1, PT, R0, 0x1, PT ;  /* 0x000000010000780c */ /* 0x000fce0003f25070 */
[----:B------:R-:W0:Y:S01]  /*1cd0*/  @P0 LDC.64 R26, c[0x0][0x3a0] ;  /* 0x0000e800ff1a0b82 */ /* 0x000e220000000a00 */
[CC--:B------:R-:W-:Y:S02]  /*1ce0*/  @P0 IMAD R0, R7.reuse, R14.reuse, R16 ;  /* 0x0000000e07000224 */ /* 0x0c0fe400078e0210 */
[C---:B------:R-:W-:Y:S01]  /*1cf0*/  @P0 IMAD R30, R7.reuse, R14, R2 ;  /* 0x0000000e071e0224 */ /* 0x040fe200078e0202 */
[----:B------:R-:W-:Y:S02]  /*1d00*/  @P0 IADD3 R14, PT, PT, R14, 0x2, RZ ;  /* 0x000000020e0e0810 */ /* 0x000fe40007ffe0ff */
[C---:B------:R-:W-:Y:S02]  /*1d10*/  @P0 IADD3 R29, PT, PT, R7.reuse, R0, RZ ;  /* 0x00000000071d0210 */ /* 0x040fe40007ffe0ff */
[----:B------:R-:W1:Y:S01]  /*1d20*/  @!P1 LDC.64 R24, c[0x0][0x3a0] ;  /* 0x0000e800ff189b82 */ /* 0x000e620000000a00 */
[C---:B------:R-:W-:Y:S01]  /*1d30*/  @P0 IADD3 R11, PT, PT, R7.reuse, R30, RZ ;  /* 0x0000001e070b0210 */ /* 0x040fe20007ffe0ff */
[----:B------:R-:W-:-:S02]  /*1d40*/  @!P1 IMAD R35, R7, R14, R16 ;  /* 0x0000000e07239224 */ /* 0x000fc400078e0210 */
[----:B0-----:R-:W-:-:S04]  /*1d50*/  @P0 IMAD.WIDE.U32 R32, R0, 0x4, R26 ;  /* 0x0000000400200825 */ /* 0x001fc800078e001a */
[--C-:B------:R-:W-:Y:S02]  /*1d60*/  @P0 IMAD.WIDE.U32 R30, R30, 0x4, R26.reuse ;  /* 0x000000041e1e0825 */ /* 0x100fe400078e001a */
[----:B------:R-:W2:Y:S02]  /*1d70*/  @P0 LDG.E R32, desc[UR10][R32.64] ;  /* 0x0000000a20200981 */ /* 0x000ea4000c1e1900 */
[--C-:B------:R-:W-:Y:S02]  /*1d80*/  @P0 IMAD.WIDE.U32 R28, R29, 0x4, R26.reuse ;  /* 0x000000041d1c0825 */ /* 0x100fe400078e001a */
[----:B------:R-:W2:Y:S02]  /*1d90*/  @P0 LDG.E R31, desc[UR10][R30.64] ;  /* 0x0000000a1e1f0981 */ /* 0x000ea4000c1e1900 */
[----:B------:R-:W-:Y:S02]  /*1da0*/  @P0 IMAD.WIDE.U32 R26, R11, 0x4, R26 ;  /* 0x000000040b1a0825 */ /* 0x000fe400078e001a */
[----:B------:R-:W3:Y:S02]  /*1db0*/  @P0 LDG.E R28, desc[UR10][R28.64] ;  /* 0x0000000a1c1c0981 */ /* 0x000ee4000c1e1900 */
[----:B------:R-:W-:-:S02]  /*1dc0*/  @!P1 IMAD R11, R7, R14, R2 ;  /* 0x0000000e070b9224 */ /* 0x000fc400078e0202 */
[--C-:B-1----:R-:W-:Y:S01]  /*1dd0*/  @!P1 IMAD.WIDE.U32 R34, R35, 0x4, R24.reuse ;  /* 0x0000000423229825 */ /* 0x102fe200078e0018 */
[----:B------:R-:W3:Y:S03]  /*1de0*/  @P0 LDG.E R27, desc[UR10][R26.64] ;  /* 0x0000000a1a1b0981 */ /* 0x000ee6000c1e1900 */
[----:B------:R-:W-:Y:S02]  /*1df0*/  @!P1 IMAD.WIDE.U32 R24, R11, 0x4, R24 ;  /* 0x000000040b189825 */ /* 0x000fe400078e0018 */
[----:B------:R-:W4:Y:S04]  /*1e00*/  @!P1 LDG.E R34, desc[UR10][R34.64] ;  /* 0x0000000a22229981 */ /* 0x000f28000c1e1900 */
[----:B------:R-:W4:Y:S01]  /*1e10*/  @!P1 LDG.E R25, desc[UR10][R24.64] ;  /* 0x0000000a18199981 */ /* 0x000f22000c1e1900 */
[----:B--2---:R-:W-:-:S04]  /*1e20*/  @P0 FMUL R32, R32, R31 ;  /* 0x0000001f20200220 */ /* 0x004fc80000400000 */
[----:B------:R-:W-:Y:S01]  /*1e30*/  @P0 FFMA R32, R32, R32, R3 ;  /* 0x0000002020200223 */ /* 0x000fe20000000003 */
[----:B---3--:R-:W-:-:S04]  /*1e40*/  @P0 FMUL R11, R28, R27 ;  /* 0x0000001b1c0b0220 */ /* 0x008fc80000400000 */
[----:B------:R-:W-:Y:S01]  /*1e50*/  @P0 FFMA R3, R11, R11, R32 ;  /* 0x0000000b0b030223 */ /* 0x000fe20000000020 */
[----:B----4-:R-:W-:-:S04]  /*1e60*/  @!P1 FMUL R0, R34, R25 ;  /* 0x0000001922009220 */ /* 0x010fc80000400000 */
[----:B------:R-:W-:-:S07]  /*1e70*/  @!P1 FFMA R3, R0, R0, R3 ;  /* 0x0000000000039223 */ /* 0x000fce0000000003 */
.L_x_20:
[----:B------:R-:W1:Y:S01]  /*1e80*/  LDC.64 R24, c[0x0][0x3b0] ;  /* 0x0000ec00ff187b82 */ /* 0x000e620000000a00 */
[----:B------:R-:W2:Y:S01]  /*1e90*/  LDG.E R0, desc[UR10][R20.64] ;  /* 0x0000000a14007981 */ /* 0x000ea2000c1e1900 */
[----:B-1----:R-:W-:-:S06]  /*1ea0*/  IMAD.WIDE.U32 R24, R2, 0x4, R24 ;  /* 0x0000000402187825 */ /* 0x002fcc00078e0018 */
[----:B------:R-:W2:Y:S01]  /*1eb0*/  LDG.E R25, desc[UR10][R24.64] ;  /* 0x0000000a18197981 */ /* 0x000ea2000c1e1900 */
[----:B------:R-:W-:Y:S01]  /*1ec0*/  BSSY.RECONVERGENT B3, `(.L_x_22) ;  /* 0x0000019000037945 */ /* 0x000fe20003800200 */
[----:B------:R-:W-:Y:S01]  /*1ed0*/  HFMA2 R14, -RZ, RZ, 0, 0 ;  /* 0x00000000ff0e7431 */ /* 0x000fe200000001ff */
[----:B------:R-:W-:Y:S01]  /*1ee0*/  IADD3 R15, PT, PT, R15, -0x1, RZ ;  /* 0xffffffff0f0f7810 */ /* 0x000fe20007ffe0ff */
[----:B--2---:R-:W-:-:S05]  /*1ef0*/  FADD R26, R0, -R25 ;  /* 0x80000019001a7221 */ /* 0x004fca0000000000 */
[----:B------:R-:W-:-:S13]  /*1f00*/  FSETP.NEU.AND P0, PT, R26, RZ, PT ;  /* 0x000000ff1a00720b */ /* 0x000fda0003f0d000 */
[----:B------:R-:W-:Y:S05]  /*1f10*/  @!P0 BRA `(.L_x_23) ;  /* 0x00000000004c8947 */ /* 0x000fea0003800000 */
[----:B------:R-:W1:Y:S01]  /*1f20*/  LDC.64 R24, c[0x0][0x3a8] ;  /* 0x0000ea00ff187b82 */ /* 0x000e620000000a00 */
[----:B------:R-:W2:Y:S01]  /*1f30*/  LDG.E R14, desc[UR10][R22.64] ;  /* 0x0000000a160e7981 */ /* 0x000ea2000c1e1900 */
[----:B-1----:R-:W-:-:S06]  /*1f40*/  IMAD.WIDE.U32 R24, R2, 0x4, R24 ;  /* 0x0000000402187825 */ /* 0x002fcc00078e0018 */
[----:B------:R-:W2:Y:S01]  /*1f50*/  LDG.E R25, desc[UR10][R24.64] ;  /* 0x0000000a18197981 */ /* 0x000ea2000c1e1900 */
[----:B------:R-:W0:Y:S08]  /*1f60*/  MUFU.RCP R0, R26 ;  /* 0x0000001a00007308 */ /* 0x000e300000001000 */
[----:B------:R-:W1:Y:S01]  /*1f70*/  FCHK P0, R3, R26 ;  /* 0x0000001a03007302 */ /* 0x000e620000000000 */
[----:B0-----:R-:W-:-:S04]  /*1f80*/  FFMA R11, -R26, R0, 1 ;  /* 0x3f8000001a0b7423 */ /* 0x001fc80000000100 */
[----:B------:R-:W-:-:S04]  /*1f90*/  FFMA R0, R0, R11, R0 ;  /* 0x0000000b00007223 */ /* 0x000fc80000000000 */
[----:B------:R-:W-:Y:S01]  /*1fa0*/  FFMA R2, R0, R3, RZ ;  /* 0x0000000300027223 */ /* 0x000fe200000000ff */
[----:B------:R-:W-:Y:S03]  /*1fb0*/  BSSY.RECONVERGENT B4, `(.L_x_24) ;  /* 0x0000008000047945 */ /* 0x000fe60003800200 */
[----:B------:R-:W-:-:S04]  /*1fc0*/  FFMA R11, -R26, R2, R3 ;  /* 0x000000021a0b7223 */ /* 0x000fc80000000103 */
[----:B------:R-:W-:Y:S01]  /*1fd0*/  FFMA R0, R0, R11, R2 ;  /* 0x0000000b00007223 */ /* 0x000fe20000000002 */
[----:B--2---:R-:W-:Y:S01]  /*1fe0*/  FADD R14, R14, -R25 ;  /* 0x800000190e0e7221 */ /* 0x004fe20000000000 */
[----:B-1----:R-:W-:Y:S06]  /*1ff0*/  @!P0 BRA `(.L_x_25) ;  /* 0x00000000000c8947 */ /* 0x002fec0003800000 */
[----:B------:R-:W-:Y:S02]  /*2000*/  MOV R0, R26 ;  /* 0x0000001a00007202 */ /* 0x000fe40000000f00 */
[----:B------:R-:W-:-:S07]  /*2010*/  MOV R2, 0x2030 ;  /* 0x0000203000027802 */ /* 0x000fce0000000f00 */
[----:B------:R-:W-:Y:S05]  /*2020*/  CALL.REL.NOINC `($__internal_0_$__cuda_sm3x_div_rn_noftz_f32_slowpath) ;  /* 0x0000000c00647944 */ /* 0x000fea0003c00000 */
.L_x_25:
[----:B------:R-:W-:Y:S05]  /*2030*/  BSYNC.RECONVERGENT B4 ;  /* 0x0000000000047941 */ /* 0x000fea0003800200 */
.L_x_24:
[----:B------:R-:W-:-:S07]  /*2040*/  FADD R14, R14, -R0 ;  /* 0x800000000e0e7221 */ /* 0x000fce0000000000 */
.L_x_23:
[----:B------:R-:W-:Y:S05]  /*2050*/  BSYNC.RECONVERGENT B3 ;  /* 0x0000000000037941 */ /* 0x000fea0003800200 */
.L_x_22:
[----:B------:R-:W2:Y:S01]  /*2060*/  LDG.E R0, desc[UR10][R18.64] ;  /* 0x0000000a12007981 */ /* 0x000ea2000c1e1900 */
[----:B------:R-:W1:Y:S02]  /*2070*/  LDCU UR8, c[0x0][0x3b8] ;  /* 0x00007700ff0877ac */ /* 0x000e640008000800 */
[----:B-1----:R-:W-:-:S05]  /*2080*/  FADD R25, R14, UR8 ;  /* 0x000000080e197e21 */ /* 0x002fca0008000000 */
[----:B--2---:R-:W-:-:S13]  /*2090*/  FSETP.GT.AND P0, PT, R25, R0, PT ;  /* 0x000000001900720b */ /* 0x004fda0003f04000 */
[----:B------:R-:W-:Y:S05]  /*20a0*/  @P0 BRA `(.L_x_26) ;  /* 0x0000000000280947 */ /* 0x000fea0003800000 */
[----:B------:R-:W1:Y:S01]  /*20b0*/  LDC.64 R2, c[0x0][0x398] ;  /* 0x0000e600ff027b82 */ /* 0x000e620000000a00 */
[----:B0-----:R-:W-:-:S05]  /*20c0*/  IADD3 R11, PT, PT, R10, R15, RZ ;  /* 0x0000000f0a0b7210 */ /* 0x001fca0007ffe0ff */
[----:B-1----:R-:W-:-:S06]  /*20d0*/  IMAD.WIDE.U32 R2, R11, 0x4, R2 ;  /* 0x000000040b027825 */ /* 0x002fcc00078e0002 */
[----:B------:R-:W2:Y:S02]  /*20e0*/  LDG.E R2, desc[UR10][R2.64] ;  /* 0x0000000a02027981 */ /* 0x000ea4000c1e1900 */
[----:B--2---:R-:W-:-:S05]  /*20f0*/  FADD R25, R25, R2 ;  /* 0x0000000219197221 */ /* 0x004fca0000000000 */
[----:B------:R-:W-:-:S13]  /*2100*/  FSETP.GEU.AND P0, PT, R25, R0, PT ;  /* 0x000000001900720b */ /* 0x000fda0003f0e000 */
[----:B------:R1:W-:Y:S04]  /*2110*/  @!P0 STG.E desc[UR10][R18.64], R25 ;  /* 0x0000001912008986 */ /* 0x0003e8000c10190a */
[----:B------:R1:W-:Y:S01]  /*2120*/  @!P0 STG.E desc[UR10][R12.64], R15 ;  /* 0x0000000f0c008986 */ /* 0x0003e2000c10190a */
[----:B------:R-:W-:-:S13]  /*2130*/  ISETP.GT.U32.AND P0, PT, R15, 0x1, PT ;  /* 0x000000010f00780c */ /* 0x000fda0003f04070 */
[----:B-1----:R-:W-:Y:S05]  /*2140*/  @P0 BRA `(.L_x_27) ;  /* 0xfffffff000fc0947 */ /* 0x002fea000383ffff */
.L_x_26:
[----:B------:R-:W-:Y:S05]  /*2150*/  BSYNC.RECONVERGENT B2 ;  /* 0x0000000000027941 */ /* 0x000fea0003800200 */
.L_x_17:
[----:B------:R-:W-:-:S06]  /*2160*/  UIADD3 UR7, UPT, UPT, UR7, 0x1, URZ ;  /* 0x0000000107077890 */ /* 0x000fcc000fffe0ff */
[----:B------:R-:W-:-:S13]  /*2170*/  ISETP.NE.AND P0, PT, R17, UR7, PT ;  /* 0x0000000711007c0c */ /* 0x000fda000bf05270 */
[----:B------:R-:W-:Y:S05]  /*2180*/  @P0 BRA `(.L_x_28) ;  /* 0xfffffff000340947 */ /* 0x000fea000383ffff */
.L_x_0:
[----:B01----:R-:W0:Y:S08]  /*2190*/  LDC R21, c[0x0][0x3bc] ;  /* 0x0000ef00ff157b82 */ /* 0x003e300000000800 */
[----:B------:R-:W1:Y:S01]  /*21a0*/  LDC R0, c[0x0][0x3c0] ;  /* 0x0000f000ff007b82 */ /* 0x000e620000000800 */
[C---:B0-----:R-:W-:Y:S02]  /*21b0*/  IADD3 R19, PT, PT, R21.reuse, UR5, R4 ;  /* 0x0000000515137c10 */ /* 0x041fe4000fffe004 */
[----:B------:R-:W-:Y:S01]  /*21c0*/  LEA R21, R21, R5, 0x1 ;  /* 0x0000000515157211 */ /* 0x000fe200078e08ff */
[----:B-1----:R-:W-:-:S02]  /*21d0*/  IMAD R9, R5, R0, -0x1 ;  /* 0xffffffff05097424 */ /* 0x002fc400078e0200 */
[----:B------:R-:W-:-:S07]  /*21e0*/  IMAD R7, R5, R0, R5 ;  /* 0x0000000005077224 */ /* 0x000fce00078e0205 */
.L_x_43:
[----:B01----:R-:W0:Y:S01]  /*21f0*/  LDC.64 R2, c[0x0][0x390] ;  /* 0x0000e400ff027b82 */ /* 0x003e220000000a00 */
[----:B------:R-:W-:Y:S02]  /*2200*/  ISETP.NE.AND P0, PT, R8, RZ, PT ;  /* 0x000000ff0800720c */ /* 0x000fe40003f05270 */
[-C--:B------:R-:W-:Y:S02]  /*2210*/  IADD3 R11, PT, PT, R9, R8.reuse, RZ ;  /* 0x00000008090b7210 */ /* 0x080fe40007ffe0ff */
[----:B---3--:R-:W-:-:S03]  /*2220*/  MOV R17, R8 ;  /* 0x0000000800117202 */ /* 0x008fc60000000f00 */
[----:B0-----:R-:W-:-:S06]  /*2230*/  IMAD.WIDE.U32 R2, R11, 0x4, R2 ;  /* 0x000000040b027825 */ /* 0x001fcc00078e0002 */
[----:B------:R-:W-:Y:S05]  /*2240*/  @!P0 EXIT ;  /* 0x000000000000894d */ /* 0x000fea0003800000 */
[----:B------:R-:W4:Y:S01]  /*2250*/  LDG.E R8, desc[UR10][R2.64] ;  /* 0x0000000a02087981 */ /* 0x000f22000c1e1900 */
[----:B------:R-:W0:Y:S01]  /*2260*/  LDC.64 R26, c[0x0][0x3b0] ;  /* 0x0000ec00ff1a7b82 */ /* 0x000e220000000a00 */
[----:B---3--:R-:W-:-:S07]  /*2270*/  IADD3 R15, PT, PT, R7, R17, RZ ;  /* 0x00000011070f7210 */ /* 0x008fce0007ffe0ff */
[----:B------:R-:W1:Y:S01]  /*2280*/  LDC.64 R24, c[0x0][0x3a0] ;  /* 0x0000e800ff187b82 */ /* 0x000e620000000a00 */
[----:B0-----:R-:W-:-:S06]  /*2290*/  IMAD.WIDE.U32 R10, R15, 0x4, R26 ;  /* 0x000000040f0a7825 */ /* 0x001fcc00078e001a */
[----:B------:R-:W2:Y:S01]  /*22a0*/  LDG.E R10, desc[UR10][R10.64] ;  /* 0x0000000a0a0a7981 */ /* 0x000ea2000c1e1900 */
[----:B-1----:R-:W-:-:S05]  /*22b0*/  IMAD.WIDE.U32 R22, R15, 0x4, R24 ;  /* 0x000000040f167825 */ /* 0x002fca00078e0018 */
[----:B------:R-:W3:Y:S01]  /*22c0*/  LDG.E R3, desc[UR10][R22.64] ;  /* 0x0000000a16037981 */ /* 0x000ee2000c1e1900 */
[----:B----4-:R-:W-:-:S05]  /*22d0*/  IADD3 R13, PT, PT, R8, R7, RZ ;  /* 0x00000007080d7210 */ /* 0x010fca0007ffe0ff */
[----:B------:R-:W-:-:S06]  /*22e0*/  IMAD.WIDE.U32 R26, R13, 0x4, R26 ;  /* 0x000000040d1a7825 */ /* 0x000fcc00078e001a */
[----:B------:R-:W2:Y:S01]  /*22f0*/  LDG.E R27, desc[UR10][R26.64] ;  /* 0x0000000a1a1b7981 */ /* 0x000ea2000c1e1900 */
[----:B------:R-:W-:-:S06]  /*2300*/  IMAD.WIDE.U32 R24, R13, 0x4, R24 ;  /* 0x000000040d187825 */ /* 0x000fcc00078e0018 */
[----:B------:R-:W3:Y:S01]  /*2310*/  LDG.E R24, desc[UR10][R24.64] ;  /* 0x0000000a18187981 */ /* 0x000ee2000c1e1900 */
[----:B------:R-:W-:Y:S01]  /*2320*/  BSSY.RECONVERGENT B2, `(.L_x_29) ;  /* 0x000000f000027945 */ /* 0x000fe20003800200 */
[----:B--2---:R-:W-:-:S04]  /*2330*/  FADD R12, R10, -R27 ;  /* 0x8000001b0a0c7221 */ /* 0x004fc80000000000 */
[----:B------:R-:W0:Y:S01]  /*2340*/  MUFU.RCP R29, R12 ;  /* 0x0000000c001d7308 */ /* 0x000e220000001000 */
[----:B---3--:R-:W-:-:S07]  /*2350*/  FADD R3, R3, -R24 ;  /* 0x8000001803037221 */ /* 0x008fce0000000000 */
[----:B------:R-:W1:Y:S01]  /*2360*/  FCHK P0, R3, R12 ;  /* 0x0000000c03007302 */ /* 0x000e620000000000 */
[----:B0-----:R-:W-:-:S04]  /*2370*/  FFMA R0, -R12, R29, 1 ;  /* 0x3f8000000c007423 */ /* 0x001fc8000000011d */
[----:B------:R-:W-:-:S04]  /*2380*/  FFMA R0, R29, R0, R29 ;  /* 0x000000001d007223 */ /* 0x000fc8000000001d */
[----:B------:R-:W-:-:S04]  /*2390*/  FFMA R11, R3, R0, RZ ;  /* 0x00000000030b7223 */ /* 0x000fc800000000ff */
[----:B------:R-:W-:-:S04]  /*23a0*/  FFMA R10, -R12, R11, R3 ;  /* 0x0000000b0c0a7223 */ /* 0x000fc80000000103 */
[----:B------:R-:W-:Y:S01]  /*23b0*/  FFMA R10, R0, R10, R11 ;  /* 0x0000000a000a7223 */ /* 0x000fe2000000000b */
[----:B-1----:R-:W-:Y:S06]  /*23c0*/  @!P0 BRA `(.L_x_30) ;  /* 0x0000000000108947 */ /* 0x002fec0003800000 */
[----:B------:R-:W-:Y:S02]  /*23d0*/  MOV R0, R12 ;  /* 0x0000000c00007202 */ /* 0x000fe40000000f00 */
[----:B------:R-:W-:-:S07]  /*23e0*/  MOV R2, 0x2400 ;  /* 0x0000240000027802 */ /* 0x000fce0000000f00 */
[----:B------:R-:W-:Y:S05]  /*23f0*/  CALL.REL.NOINC `($__internal_0_$__cuda_sm3x_div_rn_noftz_f32_slowpath) ;  /* 0x0000000800707944 */ /* 0x000fea0003c00000 */
[----:B------:R-:W-:-:S07]  /*2400*/  MOV R10, R0 ;  /* 0x00000000000a7202 */ /* 0x000fce0000000f00 */
.L_x_30:
[----:B------:R-:W-:Y:S05]  /*2410*/  BSYNC.RECONVERGENT B2 ;  /* 0x0000000000027941 */ /* 0x000fea0003800200 */
.L_x_29:
[----:B------:R-:W0:Y:S01]  /*2420*/  LDC.64 R22, c[0x0][0x3a0] ;  /* 0x0000e800ff167b82 */ /* 0x000e220000000a00 */
[----:B------:R-:W1:Y:S02]  /*2430*/  LDCU UR4, c[0x0][0x3bc] ;  /* 0x00007780ff0477ac */ /* 0x000e640008000800 */
[C---:B-1----:R-:W-:Y:S02]  /*2440*/  IMAD R15, R6.reuse, UR4, R15 ;  /* 0x00000004060f7c24 */ /* 0x042fe4000f8e020f */
[----:B------:R-:W-:Y:S02]  /*2450*/  IMAD R13, R6, UR4, R13 ;  /* 0x00000004060d7c24 */ /* 0x000fe4000f8e020d */
[----:B0-----:R-:W-:-:S04]  /*2460*/  IMAD.WIDE.U32 R2, R15, 0x4, R22 ;  /* 0x000000040f027825 */ /* 0x001fc800078e0016 */
[----:B------:R-:W-:Y:S02]  /*2470*/  IMAD.WIDE.U32 R22, R13, 0x4, R22 ;  /* 0x000000040d167825 */ /* 0x000fe400078e0016 */
[----:B------:R-:W2:Y:S04]  /*2480*/  LDG.E R2, desc[UR10][R2.64] ;  /* 0x0000000a02027981 */ /* 0x000ea8000c1e1900 */
[----:B------:R-:W2:Y:S01]  /*2490*/  LDG.E R23, desc[UR10][R22.64] ;  /* 0x0000000a16177981 */ /* 0x000ea2000c1e1900 */
[----:B------:R-:W0:Y:S01]  /*24a0*/  MUFU.RCP R11, R12 ;  /* 0x0000000c000b7308 */ /* 0x000e220000001000 */
[----:B------:R-:W-:Y:S01]  /*24b0*/  BSSY.RECONVERGENT B2, `(.L_x_31) ;  /* 0x000000d000027945 */ /* 0x000fe20003800200 */
[----:B0-----:R-:W-:-:S04]  /*24c0*/  FFMA R4, -R12, R11, 1 ;  /* 0x3f8000000c047423 */ /* 0x001fc8000000010b */
[----:B------:R-:W-:Y:S01]  /*24d0*/  FFMA R4, R11, R4, R11 ;  /* 0x000000040b047223 */ /* 0x000fe2000000000b */
[----:B--2---:R-:W-:-:S04]  /*24e0*/  FADD R3, R2, -R23 ;  /* 0x8000001702037221 */ /* 0x004fc80000000000 */
[----:B------:R-:W0:Y:S01]  /*24f0*/  FCHK P0, R3, R12 ;  /* 0x0000000c03007302 */ /* 0x000e220000000000 */
[----:B------:R-:W-:-:S04]  /*2500*/  FFMA R11, R4, R3, RZ ;  /* 0x00000003040b7223 */ /* 0x000fc800000000ff */
[----:B------:R-:W-:-:S04]  /*2510*/  FFMA R0, -R12, R11, R3 ;  /* 0x0000000b0c007223 */ /* 0x000fc80000000103 */
[----:B------:R-:W-:Y:S01]  /*2520*/  FFMA R4, R4, R0, R11 ;  /* 0x0000000004047223 */ /* 0x000fe2000000000b */
[----:B0-----:R-:W-:Y:S06]  /*2530*/  @!P0 BRA `(.L_x_32) ;  /* 0x0000000000108947 */ /* 0x001fec0003800000 */
[----:B------:R-:W-:Y:S02]  /*2540*/  MOV R0, R12 ;  /* 0x0000000c00007202 */ /* 0x000fe40000000f00 */
[----:B------:R-:W-:-:S07]  /*2550*/  MOV R2, 0x2570 ;  /* 0x0000257000027802 */ /* 0x000fce0000000f00 */
[----:B------:R-:W-:Y:S05]  /*2560*/  CALL.REL.NOINC `($__internal_0_$__cuda_sm3x_div_rn_noftz_f32_slowpath) ;  /* 0x0000000800147944 */ /* 0x000fea0003c00000 */
[----:B------:R-:W-:-:S07]  /*2570*/  MOV R4, R0 ;  /* 0x0000000000047202 */ /* 0x000fce0000000f00 */
.L_x_32:
[----:B------:R-:W-:Y:S05]  /*2580*/  BSYNC.RECONVERGENT B2 ;  /* 0x0000000000027941 */ /* 0x000fea0003800200 */
.L_x_31:
        /* <DEDUP_REMOVED lines=21> */
.L_x_34:
[----:B------:R-:W-:Y:S05]  /*26e0*/  BSYNC.RECONVERGENT B2 ;  /* 0x0000000000027941 */ /* 0x000fea0003800200 */
.L_x_33:
[----:B------:R-:W-:Y:S01]  /*26f0*/  ISETP.GE.U32.AND P0, PT, R8, R17, PT ;  /* 0x000000110800720c */ /* 0x000fe20003f06070 */
[----:B------:R-:W-:-:S12]  /*2700*/  BSSY.RECONVERGENT B0, `(.L_x_35) ;  /* 0x0000068000007945 */ /* 0x000fd80003800200 */
[----:B------:R-:W-:Y:S05]  /*2710*/  @P0 BRA `(.L_x_36) ;  /* 0x0000000400980947 */ /* 0x000fea0003800000 */
[-C--:B------:R-:W-:Y:S01]  /*2720*/  IADD3 R2, PT, PT, R8, -R17.reuse, RZ ;  /* 0x8000001108027210 */ /* 0x080fe20007ffe0ff */
[----:B------:R-:W-:Y:S01]  /*2730*/  BSSY.RECONVERGENT B1, `(.L_x_37) ;  /* 0x0000039000017945 */ /* 0x000fe20003800200 */
[----:B------:R-:W-:Y:S02]  /*2740*/  MOV R18, R8 ;  /* 0x0000000800127202 */ /* 0x000fe40000000f00 */
[----:B------:R-:W-:Y:S02]  /*2750*/  ISETP.GT.U32.AND P0, PT, R2, -0x4, PT ;  /* 0xfffffffc0200780c */ /* 0x000fe40003f04070 */
[----:B------:R-:W-:-:S04]  /*2760*/  IADD3 R2, PT, PT, -R8, R17, RZ ;  /* 0x0000001108027210 */ /* 0x000fc80007ffe1ff */
[----:B------:R-:W-:-:S07]  /*2770*/  LOP3.LUT R3, R2, 0x3, RZ, 0xc0, !PT ;  /* 0x0000000302037812 */ /* 0x000fce00078ec0ff */
[----:B------:R-:W-:Y:S05]  /*2780*/  @P0 BRA `(.L_x_38) ;  /* 0x0000000000cc0947 */ /* 0x000fea0003800000 */
[----:B------:R-:W0:Y:S01]  /*2790*/  LDC.64 R12, c[0x0][0x380] ;  /* 0x0000e000ff0c7b82 */ /* 0x000e220000000a00 */
[----:B------:R-:W1:Y:S01]  /*27a0*/  LDCU UR4, c[0x0][0x3c0] ;  /* 0x00007800ff0477ac */ /* 0x000e620008000800 */
[----:B------:R-:W-:Y:S01]  /*27b0*/  LOP3.LUT R20, R2, 0xfffffffc, RZ, 0xc0, !PT ;  /* 0xfffffffc02147812 */ /* 0x000fe200078ec0ff */
[----:B------:R-:W-:Y:S01]  /*27c0*/  BSSY.RECONVERGENT B2, `(.L_x_39) ;  /* 0x000002e000027945 */ /* 0x000fe20003800200 */
[----:B------:R-:W-:Y:S02]  /*27d0*/  IADD3 R18, PT, PT, R8, 0x1, RZ ;  /* 0x0000000108127810 */ /* 0x000fe40007ffe0ff */
[----:B------:R-:W-:Y:S01]  /*27e0*/  IADD3 R20, PT, PT, -R20, RZ, RZ ;  /* 0x000000ff14147210 */ /* 0x000fe20007ffe1ff */
[--C-:B-1----:R-:W-:Y:S02]  /*27f0*/  IMAD R11, R5, UR4, R8.reuse ;  /* 0x00000004050b7c24 */ /* 0x102fe4000f8e0208 */
[--C-:B------:R-:W-:Y:S02]  /*2800*/  IMAD R35, R21, UR4, R8.reuse ;  /* 0x0000000415237c24 */ /* 0x100fe4000f8e0208 */
[----:B------:R-:W-:-:S07]  /*2810*/  IMAD R33, R19, UR4, R8 ;  /* 0x0000000413217c24 */ /* 0x000fce000f8e0208 */
.L_x_40:
[C-C-:B0--3--:R-:W-:Y:S01]  /*2820*/  IMAD.WIDE.U32 R26, R11.reuse, 0x4, R12.reuse ;  /* 0x000000040b1a7825 */ /* 0x149fe200078e000c */
[----:B------:R-:W-:Y:S02]  /*2830*/  IADD3 R17, PT, PT, R11, 0x1, RZ ;  /* 0x000000010b117810 */ /* 0x000fe40007ffe0ff */
[C---:B------:R-:W-:Y:S01]  /*2840*/  IADD3 R25, PT, PT, R33.reuse, 0x1, RZ ;  /* 0x0000000121197810 */ /* 0x040fe20007ffe0ff */
[--C-:B------:R-:W-:Y:S01]  /*2850*/  IMAD.WIDE.U32 R22, R33, 0x4, R12.reuse ;  /* 0x0000000421167825 */ /* 0x100fe200078e000c */
[----:B------:R0:W-:Y:S01]  /*2860*/  STG.E desc[UR10][R26.64], R10 ;  /* 0x0000000a1a007986 */ /* 0x0001e2000c10190a */
[C---:B------:R-:W-:Y:S02]  /*2870*/  IADD3 R29, PT, PT, R35.reuse, 0x1, RZ ;  /* 0x00000001231d7810 */ /* 0x040fe40007ffe0ff */
[----:B------:R-:W-:Y:S01]  /*2880*/  IMAD.WIDE.U32 R14, R35, 0x4, R12 ;  /* 0x00000004230e7825 */ /* 0x000fe200078e000c */
[----:B------:R1:W-:Y:S01]  /*2890*/  STG.E desc[UR10][R22.64], R4 ;  /* 0x0000000416007986 */ /* 0x0003e2000c10190a */
[----:B------:R-:W-:-:S02]  /*28a0*/  IADD3 R31, PT, PT, R11, 0x2, RZ ;  /* 0x000000020b1f7810 */ /* 0x000fc40007ffe0ff */
[--C-:B------:R-:W-:Y:S01]  /*28b0*/  IMAD.WIDE.U32 R16, R17, 0x4, R12.reuse ;  /* 0x0000000411107825 */ /* 0x100fe200078e000c */
[----:B------:R-:W-:Y:S01]  /*28c0*/  IADD3 R37, PT, PT, R11, 0x3, RZ ;  /* 0x000000030b257810 */ /* 0x000fe20007ffe0ff */
[----:B------:R2:W-:Y:S01]  /*28d0*/  STG.E desc[UR10][R14.64], R0 ;  /* 0x000000000e007986 */ /* 0x0005e2000c10190a */
[----:B------:R-:W-:Y:S01]  /*28e0*/  IADD3 R32, PT, PT, R35, 0x3, RZ ;  /* 0x0000000323207810 */ /* 0x000fe20007ffe0ff */
[--C-:B------:R-:W-:Y:S01]  /*28f0*/  IMAD.WIDE.U32 R24, R25, 0x4, R12.reuse ;  /* 0x0000000419187825 */ /* 0x100fe200078e000c */
[----:B0-----:R-:W-:Y:S01]  /*2900*/  IADD3 R27, PT, PT, R35, 0x2, RZ ;  /* 0x00000002231b7810 */ /* 0x001fe20007ffe0ff */
[----:B------:R0:W-:Y:S01]  /*2910*/  STG.E desc[UR10][R16.64], R10 ;  /* 0x0000000a10007986 */ /* 0x0001e2000c10190a */
[----:B------:R-:W-:Y:S01]  /*2920*/  IADD3 R26, PT, PT, R33, 0x3, RZ ;  /* 0x00000003211a7810 */ /* 0x000fe20007ffe0ff */
[--C-:B------:R-:W-:Y:S01]  /*2930*/  IMAD.WIDE.U32 R28, R29, 0x4, R12.reuse ;  /* 0x000000041d1c7825 */ /* 0x100fe200078e000c */
[----:B-1----:R-:W-:Y:S01]  /*2940*/  IADD3 R23, PT, PT, R33, 0x2, RZ ;  /* 0x0000000221177810 */ /* 0x002fe20007ffe0ff */
[----:B------:R1:W-:Y:S01]  /*2950*/  STG.E desc[UR10][R24.64], R4 ;  /* 0x0000000418007986 */ /* 0x0003e2000c10190a */
[----:B------:R-:W-:Y:S01]  /*2960*/  IADD3 R20, PT, PT, R20, 0x4, RZ ;  /* 0x0000000414147810 */ /* 0x000fe20007ffe0ff */
[--C-:B------:R-:W-:Y:S01]  /*2970*/  IMAD.WIDE.U32 R30, R31, 0x4, R12.reuse ;  /* 0x000000041f1e7825 */ /* 0x100fe200078e000c */
[----:B------:R-:W-:Y:S01]  /*2980*/  IADD3 R18, PT, PT, R18, 0x4, RZ ;  /* 0x0000000412127810 */ /* 0x000fe20007ffe0ff */
[----:B------:R3:W-:Y:S01]  /*2990*/  STG.E desc[UR10][R28.64], R0 ;  /* 0x000000001c007986 */ /* 0x0007e2000c10190a */
[----:B------:R-:W-:Y:S01]  /*29a0*/  ISETP.NE.AND P0, PT, R20, RZ, PT ;  /* 0x000000ff1400720c */ /* 0x000fe20003f05270 */
[--C-:B--2---:R-:W-:Y:S01]  /*29b0*/  IMAD.WIDE.U32 R14, R23, 0x4, R12.reuse ;  /* 0x00000004170e7825 */ /* 0x104fe200078e000c */
[----:B------:R-:W-:Y:S01]  /*29c0*/  IADD3 R11, PT, PT, R11, 0x4, RZ ;  /* 0x000000040b0b7810 */ /* 0x000fe20007ffe0ff */
[----:B------:R3:W-:Y:S01]  /*29d0*/  STG.E desc[UR10][R30.64], R10 ;  /* 0x0000000a1e007986 */ /* 0x0007e2000c10190a */
[----:B------:R-:W-:Y:S01]  /*29e0*/  IADD3 R33, PT, PT, R33, 0x4, RZ ;  /* 0x0000000421217810 */ /* 0x000fe20007ffe0ff */
[--C-:B0-----:R-:W-:Y:S01]  /*29f0*/  IMAD.WIDE.U32 R16, R27, 0x4, R12.reuse ;  /* 0x000000041b107825 */ /* 0x101fe200078e000c */
[----:B------:R-:W-:Y:S01]  /*2a00*/  IADD3 R35, PT, PT, R35, 0x4, RZ ;  /* 0x0000000423237810 */ /* 0x000fe20007ffe0ff */
[----:B------:R3:W-:Y:S02]  /*2a10*/  STG.E desc[UR10][R14.64], R4 ;  /* 0x000000040e007986 */ /* 0x0007e4000c10190a */
[----:B------:R-:W-:-:S02]  /*2a20*/  IMAD.WIDE.U32 R22, R37, 0x4, R12 ;  /* 0x0000000425167825 */ /* 0x000fc400078e000c */
[----:B------:R3:W-:Y:S02]  /*2a30*/  STG.E desc[UR10][R16.64], R0 ;  /* 0x0000000010007986 */ /* 0x0007e4000c10190a */
[--C-:B-1----:R-:W-:Y:S02]  /*2a40*/  IMAD.WIDE.U32 R24, R26, 0x4, R12.reuse ;  /* 0x000000041a187825 */ /* 0x102fe400078e000c */
[----:B------:R3:W-:Y:S02]  /*2a50*/  STG.E desc[UR10][R22.64], R10 ;  /* 0x0000000a16007986 */ /* 0x0007e4000c10190a */
[----:B------:R-:W-:Y:S02]  /*2a60*/  IMAD.WIDE.U32 R26, R32, 0x4, R12 ;  /* 0x00000004201a7825 */ /* 0x000fe400078e000c */
[----:B------:R3:W-:Y:S04]  /*2a70*/  STG.E desc[UR10][R24.64], R4 ;  /* 0x0000000418007986 */ /* 0x0007e8000c10190a */
[----:B------:R3:W-:Y:S01]  /*2a80*/  STG.E desc[UR10][R26.64], R0 ;  /* 0x000000001a007986 */ /* 0x0007e2000c10190a */
[----:B------:R-:W-:Y:S05]  /*2a90*/  @P0 BRA `(.L_x_40) ;  /* 0xfffffffc00600947 */ /* 0x000fea000383ffff */
[----:B------:R-:W-:Y:S05]  /*2aa0*/  BSYNC.RECONVERGENT B2 ;  /* 0x0000000000027941 */ /* 0x000fea0003800200 */
.L_x_39:
[----:B------:R-:W-:-:S07]  /*2ab0*/  IADD3 R18, PT, PT, R18, -0x1, RZ ;  /* 0xffffffff12127810 */ /* 0x000fce0007ffe0ff */
.L_x_38:
[----:B------:R-:W-:Y:S05]  /*2ac0*/  BSYNC.RECONVERGENT B1 ;  /* 0x0000000000017941 */ /* 0x000fea0003800200 */
.L_x_37:
[----:B------:R-:W-:-:S13]  /*2ad0*/  ISETP.NE.AND P0, PT, R3, RZ, PT ;  /* 0x000000ff0300720c */ /* 0x000fda0003f05270 */
[----:B------:R-:W-:Y:S05]  /*2ae0*/  @!P0 BRA `(.L_x_36) ;  /* 0x0000000000a48947 */ /* 0x000fea0003800000 */
[----:B------:R-:W-:Y:S01]  /*2af0*/  ISETP.NE.AND P0, PT, R3, 0x1, PT ;  /* 0x000000010300780c */ /* 0x000fe20003f05270 */
[----:B------:R-:W-:Y:S01]  /*2b00*/  BSSY.RECONVERGENT B1, `(.L_x_41) ;  /* 0x000001a000017945 */ /* 0x000fe20003800200 */
[----:B------:R-:W-:-:S04]  /*2b10*/  LOP3.LUT R2, R2, 0x1, RZ, 0xc0, !PT ;  /* 0x0000000102027812 */ /* 0x000fc800078ec0ff */
[----:B------:R-:W-:-:S07]  /*2b20*/  ISETP.NE.U32.AND P1, PT, R2, 0x1, PT ;  /* 0x000000010200780c */ /* 0x000fce0003f25070 */
[----:B------:R-:W-:Y:S06]  /*2b30*/  @!P0 BRA `(.L_x_42) ;  /* 0x0000000000588947 */ /* 0x000fec0003800000 */
[----:B------:R-:W0:Y:S01]  /*2b40*/  LDC R12, c[0x0][0x3bc] ;  /* 0x0000ef00ff0c7b82 */ /* 0x000e220000000800 */
[----:B------:R-:W1:Y:S07]  /*2b50*/  LDCU UR4, c[0x0][0x3c0] ;  /* 0x00007800ff0477ac */ /* 0x000e6e0008000800 */
[----:B------:R-:W2:Y:S01]  /*2b60*/  LDC.64 R2, c[0x0][0x380] ;  /* 0x0000e000ff027b82 */ /* 0x000ea20000000a00 */
[----:B-1----:R-:W-:Y:S01]  /*2b70*/  IMAD R11, R5, UR4, R18 ;  /* 0x00000004050b7c24 */ /* 0x002fe2000f8e0212 */
[----:B------:R-:W-:-:S03]  /*2b80*/  IADD3 R18, PT, PT, R18, 0x2, RZ ;  /* 0x0000000212127810 */ /* 0x000fc60007ffe0ff */
[----:B0-----:R-:W-:Y:S01]  /*2b90*/  IMAD R13, R12, UR4, R11 ;  /* 0x000000040c0d7c24 */ /* 0x001fe2000f8e020b */
[----:B---3--:R-:W-:-:S03]  /*2ba0*/  IADD3 R17, PT, PT, R11, 0x1, RZ ;  /* 0x000000010b117810 */ /* 0x008fc60007ffe0ff */
[----:B------:R-:W-:Y:S01]  /*2bb0*/  IMAD R15, R12, UR4, R13 ;  /* 0x000000040c0f7c24 */ /* 0x000fe2000f8e020d */
[----:B------:R-:W-:Y:S01]  /*2bc0*/  IADD3 R25, PT, PT, R13, 0x1, RZ ;  /* 0x000000010d197810 */ /* 0x000fe20007ffe0ff */
[----:B--2---:R-:W-:-:S03]  /*2bd0*/  IMAD.WIDE.U32 R22, R11, 0x4, R2 ;  /* 0x000000040b167825 */ /* 0x004fc600078e0002 */
[----:B------:R-:W-:Y:S01]  /*2be0*/  IADD3 R11, PT, PT, R15, 0x1, RZ ;  /* 0x000000010f0b7810 */ /* 0x000fe20007ffe0ff */
[--C-:B------:R-:W-:Y:S01]  /*2bf0*/  IMAD.WIDE.U32 R12, R13, 0x4, R2.reuse ;  /* 0x000000040d0c7825 */ /* 0x100fe200078e0002 */
[----:B------:R0:W-:Y:S03]  /*2c00*/  STG.E desc[UR10][R22.64], R10 ;  /* 0x0000000a16007986 */ /* 0x0001e6000c10190a */
[--C-:B------:R-:W-:Y:S01]  /*2c10*/  IMAD.WIDE.U32 R14, R15, 0x4, R2.reuse ;  /* 0x000000040f0e7825 */ /* 0x100fe200078e0002 */
[----:B------:R0:W-:Y:S03]  /*2c20*/  STG.E desc[UR10][R12.64], R4 ;  /* 0x000000040c007986 */ /* 0x0001e6000c10190a */
[--C-:B------:R-:W-:Y:S01]  /*2c30*/  IMAD.WIDE.U32 R16, R17, 0x4, R2.reuse ;  /* 0x0000000411107825 */ /* 0x100fe200078e0002 */
[----:B------:R0:W-:Y:S03]  /*2c40*/  STG.E desc[UR10][R14.64], R0 ;  /* 0x000000000e007986 */ /* 0x0001e6000c10190a */
[--C-:B------:R-:W-:Y:S01]  /*2c50*/  IMAD.WIDE.U32 R24, R25, 0x4, R2.reuse ;  /* 0x0000000419187825 */ /* 0x100fe200078e0002 */
[----:B------:R0:W-:Y:S03]  /*2c60*/  STG.E desc[UR10][R16.64], R10 ;  /* 0x0000000a10007986 */ /* 0x0001e6000c10190a */
[----:B------:R-:W-:Y:S01]  /*2c70*/  IMAD.WIDE.U32 R2, R11, 0x4, R2 ;  /* 0x000000040b027825 */ /* 0x000fe200078e0002 */
[----:B------:R0:W-:Y:S04]  /*2c80*/  STG.E desc[UR10][R24.64], R4 ;  /* 0x0000000418007986 */ /* 0x0001e8000c10190a */
[----:B------:R0:W-:Y:S02]  /*2c90*/  STG.E desc[UR10][R2.64], R0 ;  /* 0x0000000002007986 */ /* 0x0001e4000c10190a */
.L_x_42:
[----:B------:R-:W-:Y:S05]  /*2ca0*/  BSYNC.RECONVERGENT B1 ;  /* 0x0000000000017941 */ /* 0x000fea0003800200 */
.L_x_41:
[----:B------:R-:W-:Y:S05]  /*2cb0*/  @P1 BRA `(.L_x_36) ;  /* 0x0000000000301947 */ /* 0x000fea0003800000 */
[----:B0-----:R-:W0:Y:S01]  /*2cc0*/  LDC R2, c[0x0][0x3bc] ;  /* 0x0000ef00ff027b82 */ /* 0x001e220000000800 */
[----:B------:R-:W1:Y:S07]  /*2cd0*/  LDCU UR4, c[0x0][0x3c0] ;  /* 0x00007800ff0477ac */ /* 0x000e6e0008000800 */
[----:B---3--:R-:W2:Y:S01]  /*2ce0*/  LDC.64 R14, c[0x0][0x380] ;  /* 0x0000e000ff0e7b82 */ /* 0x008ea20000000a00 */
[----:B-1----:R-:W-:-:S04]  /*2cf0*/  IMAD R3, R5, UR4, R18 ;  /* 0x0000000405037c24 */ /* 0x002fc8000f8e0212 */
[----:B0-----:R-:W-:-:S04]  /*2d00*/  IMAD R13, R2, UR4, R3 ;  /* 0x00000004020d7c24 */ /* 0x001fc8000f8e0203 */
[----:B------:R-:W-:Y:S02]  /*2d10*/  IMAD R11, R2, UR4, R13 ;  /* 0x00000004020b7c24 */ /* 0x000fe4000f8e020d */
[----:B--2---:R-:W-:-:S04]  /*2d20*/  IMAD.WIDE.U32 R2, R3, 0x4, R14 ;  /* 0x0000000403027825 */ /* 0x004fc800078e000e */
[--C-:B------:R-:W-:Y:S01]  /*2d30*/  IMAD.WIDE.U32 R12, R13, 0x4, R14.reuse ;  /* 0x000000040d0c7825 */ /* 0x100fe200078e000e */
[----:B------:R1:W-:Y:S03]  /*2d40*/  STG.E desc[UR10][R2.64], R10 ;  /* 0x0000000a02007986 */ /* 0x0003e6000c10190a */
[----:B------:R-:W-:Y:S01]  /*2d50*/  IMAD.WIDE.U32 R14, R11, 0x4, R14 ;  /* 0x000000040b0e7825 */ /* 0x000fe200078e000e */
[----:B------:R1:W-:Y:S04]  /*2d60*/  STG.E desc[UR10][R12.64], R4 ;  /* 0x000000040c007986 */ /* 0x0003e8000c10190a */
[----:B------:R1:W-:Y:S02]  /*2d70*/  STG.E desc[UR10][R14.64], R0 ;  /* 0x000000000e007986 */ /* 0x0003e4000c10190a */
.L_x_36:
[----:B------:R-:W-:Y:S05]  /*2d80*/  BSYNC.RECONVERGENT B0 ;  /* 0x0000000000007941 */ /* 0x000fea0003800200 */
.L_x_35:
[----:B------:R-:W-:-:S13]  /*2d90*/  ISETP.NE.AND P0, PT, R8, RZ, PT ;  /* 0x000000ff0800720c */ /* 0x000fda0003f05270 */
[----:B------:R-:W-:Y:S05]  /*2da0*/  @P0 BRA `(.L_x_43) ;  /* 0xfffffff400100947 */ /* 0x000fea000383ffff */
[----:B------:R-:W-:Y:S05]  /*2db0*/  EXIT ;  /* 0x000000000000794d */ /* 0x000fea0003800000 */
        .weak           $__internal_0_$__cuda_sm3x_div_rn_noftz_f32_slowpath
        .type           $__internal_0_$__cuda_sm3x_div_rn_noftz_f32_slowpath,@function
        .size           $__internal_0_$__cuda_sm3x_div_rn_noftz_f32_slowpath,(.L_x_145 - $__internal_0_$__cuda_sm3x_div_rn_noftz_f32_slowpath)
$__internal_0_$__cuda_sm3x_div_rn_noftz_f32_slowpath:
[----:B------:R-:W-:Y:S01]  /*2dc0*/  SHF.R.U32.HI R11, RZ, 0x17, R0 ;  /* 0x00000017ff0b7819 */ /* 0x000fe20000011600 */
[----:B------:R-:W-:Y:S01]  /*2dd0*/  BSSY.RECONVERGENT B0, `(.L_x_44) ;  /* 0x0000062000007945 */ /* 0x000fe20003800200 */
[----:B------:R-:W-:Y:S02]  /*2de0*/  SHF.R.U32.HI R30, RZ, 0x17, R3 ;  /* 0x00000017ff1e7819 */ /* 0x000fe40000011603 */
[----:B------:R-:W-:Y:S02]  /*2df0*/  LOP3.LUT R11, R11, 0xff, RZ, 0xc0, !PT ;  /* 0x000000ff0b0b7812 */ /* 0x000fe400078ec0ff */
[----:B------:R-:W-:Y:S02]  /*2e00*/  LOP3.LUT R30, R30, 0xff, RZ, 0xc0, !PT ;  /* 0x000000ff1e1e7812 */ /* 0x000fe400078ec0ff */
[----:B------:R-:W-:Y:S02]  /*2e10*/  IADD3 R31, PT, PT, R11, -0x1, RZ ;  /* 0xffffffff0b1f7810 */ /* 0x000fe40007ffe0ff */
[----:B------:R-:W-:-:S02]  /*2e20*/  IADD3 R32, PT, PT, R30, -0x1, RZ ;  /* 0xffffffff1e207810 */ /* 0x000fc40007ffe0ff */
[----:B------:R-:W-:-:S04]  /*2e30*/  ISETP.GT.U32.AND P0, PT, R31, 0xfd, PT ;  /* 0x000000fd1f00780c */ /* 0x000fc80003f04070 */
[----:B------:R-:W-:-:S13]  /*2e40*/  ISETP.GT.U32.OR P0, PT, R32, 0xfd, P0 ;  /* 0x000000fd2000780c */ /* 0x000fda0000704470 */
[----:B------:R-:W-:Y:S01]  /*2e50*/  @!P0 MOV R26, RZ ;  /* 0x000000ff001a8202 */ /* 0x000fe20000000f00 */
[----:B------:R-:W-:Y:S06]  /*2e60*/  @!P0 BRA `(.L_x_45) ;  /* 0x00000000005c8947 */ /* 0x000fec0003800000 */
[----:B------:R-:W-:Y:S02]  /*2e70*/  FSETP.GTU.FTZ.AND P0, PT, |R3|, +INF , PT ;  /* 0x7f8000000300780b */ /* 0x000fe40003f1c200 */
[----:B------:R-:W-:-:S04]  /*2e80*/  FSETP.GTU.FTZ.AND P1, PT, |R0|, +INF , PT ;  /* 0x7f8000000000780b */ /* 0x000fc80003f3c200 */
[----:B------:R-:W-:-:S13]  /*2e90*/  PLOP3.LUT P0, PT, P0, P1, PT, 0xf8, 0x8f ;  /* 0x00000000008f781c */ /* 0x000fda0000703f70 */
[----:B------:R-:W-:Y:S05]  /*2ea0*/  @P0 BRA `(.L_x_46) ;  /* 0x00000004004c0947 */ /* 0x000fea0003800000 */
[----:B------:R-:W-:-:S13]  /*2eb0*/  LOP3.LUT P0, RZ, R0, 0x7fffffff, R3, 0xc8, !PT ;  /* 0x7fffffff00ff7812 */ /* 0x000fda000780c803 */
[----:B------:R-:W-:Y:S05]  /*2ec0*/  @!P0 BRA `(.L_x_47) ;  /* 0x00000004003c8947 */ /* 0x000fea0003800000 */
[C---:B------:R-:W-:Y:S02]  /*2ed0*/  FSETP.NEU.FTZ.AND P2, PT, |R3|.reuse, +INF , PT ;  /* 0x7f8000000300780b */ /* 0x040fe40003f5d200 */
[----:B------:R-:W-:Y:S02]  /*2ee0*/  FSETP.NEU.FTZ.AND P1, PT, |R0|, +INF , PT ;  /* 0x7f8000000000780b */ /* 0x000fe40003f3d200 */
[----:B------:R-:W-:-:S11]  /*2ef0*/  FSETP.NEU.FTZ.AND P0, PT, |R3|, +INF , PT ;  /* 0x7f8000000300780b */ /* 0x000fd60003f1d200 */
[----:B------:R-:W-:Y:S05]  /*2f00*/  @!P1 BRA !P2, `(.L_x_47) ;  /* 0x00000004002c9947 */ /* 0x000fea0005000000 */
[----:B------:R-:W-:-:S04]  /*2f10*/  LOP3.LUT P2, RZ, R3, 0x7fffffff, RZ, 0xc0, !PT ;  /* 0x7fffffff03ff7812 */ /* 0x000fc8000784c0ff */
[----:B------:R-:W-:-:S13]  /*2f20*/  PLOP3.LUT P1, PT, P1, P2, PT, 0x2f, 0xf2 ;  /* 0x0000000000f2781c */ /* 0x000fda0000f24577 */
[----:B------:R-:W-:Y:S05]  /*2f30*/  @P1 BRA `(.L_x_48) ;  /* 0x0000000400181947 */ /* 0x000fea0003800000 */
[----:B------:R-:W-:-:S04]  /*2f40*/  LOP3.LUT P1, RZ, R0, 0x7fffffff, RZ, 0xc0, !PT ;  /* 0x7fffffff00ff7812 */ /* 0x000fc8000782c0ff */
[----:B------:R-:W-:-:S13]  /*2f50*/  PLOP3.LUT P0, PT, P0, P1, PT, 0x2f, 0xf2 ;  /* 0x0000000000f2781c */ /* 0x000fda0000702577 */
[----:B------:R-:W-:Y:S05]  /*2f60*/  @P0 BRA `(.L_x_49) ;  /* 0x0000000400000947 */ /* 0x000fea0003800000 */
[----:B------:R-:W-:Y:S02]  /*2f70*/  ISETP.GE.AND P0, PT, R32, RZ, PT ;  /* 0x000000ff2000720c */ /* 0x000fe40003f06270 */
[----:B------:R-:W-:-:S11]  /*2f80*/  ISETP.GE.AND P1, PT, R31, RZ, PT ;  /* 0x000000ff1f00720c */ /* 0x000fd60003f26270 */
[----:B------:R-:W-:Y:S01]  /*2f90*/  @P0 MOV R26, RZ ;  /* 0x000000ff001a0202 */ /* 0x000fe20000000f00 */
[----:B------:R-:W-:Y:S01]  /*2fa0*/  @!P0 FFMA R3, R3, 1.84467440737095516160e+19, RZ ;  /* 0x5f80000003038823 */ /* 0x000fe200000000ff */
[----:B------:R-:W-:Y:S01]  /*2fb0*/  @!P0 MOV R26, 0xffffffc0 ;  /* 0xffffffc0001a8802 */ /* 0x000fe20000000f00 */
[----:B------:R-:W-:-:S03]  /*2fc0*/  @!P1 FFMA R0, R0, 1.84467440737095516160e+19, RZ ;  /* 0x5f80000000009823 */ /* 0x000fc600000000ff */
[----:B------:R-:W-:-:S07]  /*2fd0*/  @!P1 IADD3 R26, PT, PT, R26, 0x40, RZ ;  /* 0x000000401a1a9810 */ /* 0x000fce0007ffe0ff */
.L_x_45:
[----:B------:R-:W-:Y:S01]  /*2fe0*/  LEA R31, R11, 0xc0800000, 0x17 ;  /* 0xc08000000b1f7811 */ /* 0x000fe200078eb8ff */
[----:B------:R-:W-:Y:S01]  /*2ff0*/  BSSY.RECONVERGENT B1, `(.L_x_50) ;  /* 0x0000036000017945 */ /* 0x000fe20003800200 */
[----:B------:R-:W-:Y:S02]  /*3000*/  IADD3 R30, PT, PT, R30, -0x7f, RZ ;  /* 0xffffff811e1e7810 */ /* 0x000fe40007ffe0ff */
[----:B------:R-:W-:Y:S02]  /*3010*/  IADD3 R34, PT, PT, -R31, R0, RZ ;  /* 0x000000001f227210 */ /* 0x000fe40007ffe1ff */
[C---:B------:R-:W-:Y:S01]  /*3020*/  IADD3 R11, PT, PT, R30.reuse, 0x7f, -R11 ;  /* 0x0000007f1e0b7810 */ /* 0x040fe20007ffe80b */
[----:B------:R-:W-:Y:S01]  /*3030*/  IMAD R0, R30, -0x800000, R3 ;  /* 0xff8000001e007824 */ /* 0x000fe200078e0203 */
[----:B------:R-:W0:Y:S01]  /*3040*/  MUFU.RCP R32, R34 ;  /* 0x0000002200207308 */ /* 0x000e220000001000 */
[----:B------:R-:W-:Y:S01]  /*3050*/  FADD.FTZ R31, -R34, -RZ ;  /* 0x800000ff221f7221 */ /* 0x000fe20000010100 */
[----:B------:R-:W-:-:S03]  /*3060*/  IADD3 R11, PT, PT, R11, R26, RZ ;  /* 0x0000001a0b0b7210 */ /* 0x000fc60007ffe0ff */
[----:B0-----:R-:W-:-:S04]  /*3070*/  FFMA R33, R32, R31, 1 ;  /* 0x3f80000020217423 */ /* 0x001fc8000000001f */
[----:B------:R-:W-:-:S04]  /*3080*/  FFMA R33, R32, R33, R32 ;  /* 0x0000002120217223 */ /* 0x000fc80000000020 */
[----:B------:R-:W-:-:S04]  /*3090*/  FFMA R32, R0, R33, RZ ;  /* 0x0000002100207223 */ /* 0x000fc800000000ff */
[----:B------:R-:W-:-:S04]  /*30a0*/  FFMA R3, R31, R32, R0 ;  /* 0x000000201f037223 */ /* 0x000fc80000000000 */
[----:B------:R-:W-:-:S04]  /*30b0*/  FFMA R32, R33, R3, R32 ;  /* 0x0000000321207223 */ /* 0x000fc80000000020 */
[----:B------:R-:W-:-:S04]  /*30c0*/  FFMA R31, R31, R32, R0 ;  /* 0x000000201f1f7223 */ /* 0x000fc80000000000 */
[----:B------:R-:W-:-:S05]  /*30d0*/  FFMA R0, R33, R31, R32 ;  /* 0x0000001f21007223 */ /* 0x000fca0000000020 */
[----:B------:R-:W-:-:S04]  /*30e0*/  SHF.R.U32.HI R3, RZ, 0x17, R0 ;  /* 0x00000017ff037819 */ /* 0x000fc80000011600 */
[----:B------:R-:W-:-:S04]  /*30f0*/  LOP3.LUT R26, R3, 0xff, RZ, 0xc0, !PT ;  /* 0x000000ff031a7812 */ /* 0x000fc800078ec0ff */
[----:B------:R-:W-:-:S04]  /*3100*/  IADD3 R3, PT, PT, R26, R11, RZ ;  /* 0x0000000b1a037210 */ /* 0x000fc80007ffe0ff */
[----:B------:R-:W-:-:S04]  /*3110*/  IADD3 R26, PT, PT, R3, -0x1, RZ ;  /* 0xffffffff031a7810 */ /* 0x000fc80007ffe0ff */
[----:B------:R-:W-:-:S13]  /*3120*/  ISETP.GE.U32.AND P0, PT, R26, 0xfe, PT ;  /* 0x000000fe1a00780c */ /* 0x000fda0003f06070 */
[----:B------:R-:W-:Y:S05]  /*3130*/  @!P0 BRA `(.L_x_51) ;  /* 0x0000000000808947 */ /* 0x000fea0003800000 */
[----:B------:R-:W-:-:S13]  /*3140*/  ISETP.GT.AND P0, PT, R3, 0xfe, PT ;  /* 0x000000fe0300780c */ /* 0x000fda0003f04270 */
[----:B------:R-:W-:Y:S05]  /*3150*/  @P0 BRA `(.L_x_52) ;  /* 0x00000000006c0947 */ /* 0x000fea0003800000 */
[----:B------:R-:W-:-:S13]  /*3160*/  ISETP.GE.AND P0, PT, R3, 0x1, PT ;  /* 0x000000010300780c */ /* 0x000fda0003f06270 */
[----:B------:R-:W-:Y:S05]  /*3170*/  @P0 BRA `(.L_x_53) ;  /* 0x0000000000740947 */ /* 0x000fea0003800000 */
[----:B------:R-:W-:Y:S02]  /*3180*/  ISETP.GE.AND P0, PT, R3, -0x18, PT ;  /* 0xffffffe80300780c */ /* 0x000fe40003f06270 */
[----:B------:R-:W-:-:S11]  /*3190*/  LOP3.LUT R0, R0, 0x80000000, RZ, 0xc0, !PT ;  /* 0x8000000000007812 */ /* 0x000fd600078ec0ff */
[----:B------:R-:W-:Y:S05]  /*31a0*/  @!P0 BRA `(.L_x_53) ;  /* 0x0000000000688947 */ /* 0x000fea0003800000 */
[-CC-:B------:R-:W-:Y:S01]  /*31b0*/  FFMA.RZ R11, R33, R31.reuse, R32.reuse ;  /* 0x0000001f210b7223 */ /* 0x180fe2000000c020 */
[----:B------:R-:W-:Y:S01]  /*31c0*/  IADD3 R30, PT, PT, R3, 0x20, RZ ;  /* 0x00000020031e7810 */ /* 0x000fe20007ffe0ff */
[CCC-:B------:R-:W-:Y:S01]  /*31d0*/  FFMA.RP R26, R33.reuse, R31.reuse, R32.reuse ;  /* 0x0000001f211a7223 */ /* 0x1c0fe20000008020 */
[----:B------:R-:W-:Y:S01]  /*31e0*/  FFMA.RM R31, R33, R31, R32 ;  /* 0x0000001f211f7223 */ /* 0x000fe20000004020 */
[----:B------:R-:W-:Y:S02]  /*31f0*/  ISETP.NE.AND P2, PT, R3, RZ, PT ;  /* 0x000000ff0300720c */ /* 0x000fe40003f45270 */
[----:B------:R-:W-:Y:S02]  /*3200*/  LOP3.LUT R11, R11, 0x7fffff, RZ, 0xc0, !PT ;  /* 0x007fffff0b0b7812 */ /* 0x000fe400078ec0ff */
[----:B------:R-:W-:Y:S02]  /*3210*/  ISETP.NE.AND P1, PT, R3, RZ, PT ;  /* 0x000000ff0300720c */ /* 0x000fe40003f25270 */
[----:B------:R-:W-:-:S02]  /*3220*/  LOP3.LUT R11, R11, 0x800000, RZ, 0xfc, !PT ;  /* 0x008000000b0b7812 */ /* 0x000fc400078efcff */
[----:B------:R-:W-:Y:S02]  /*3230*/  IADD3 R3, PT, PT, -R3, RZ, RZ ;  /* 0x000000ff03037210 */ /* 0x000fe40007ffe1ff */
[----:B------:R-:W-:Y:S02]  /*3240*/  SHF.L.U32 R30, R11, R30, RZ ;  /* 0x0000001e0b1e7219 */ /* 0x000fe400000006ff */
[----:B------:R-:W-:Y:S02]  /*3250*/  FSETP.NEU.FTZ.AND P0, PT, R26, R31, PT ;  /* 0x0000001f1a00720b */ /* 0x000fe40003f1d000 */
[----:B------:R-:W-:Y:S02]  /*3260*/  SEL R26, R3, RZ, P2 ;  /* 0x000000ff031a7207 */ /* 0x000fe40001000000 */
[----:B------:R-:W-:Y:S02]  /*3270*/  ISETP.NE.AND P1, PT, R30, RZ, P1 ;  /* 0x000000ff1e00720c */ /* 0x000fe40000f25270 */
[----:B------:R-:W-:-:S02]  /*3280*/  SHF.R.U32.HI R26, RZ, R26, R11 ;  /* 0x0000001aff1a7219 */ /* 0x000fc4000001160b */
[----:B------:R-:W-:Y:S02]  /*3290*/  PLOP3.LUT P0, PT, P0, P1, PT, 0xf8, 0x8f ;  /* 0x00000000008f781c */ /* 0x000fe40000703f70 */
[----:B------:R-:W-:Y:S02]  /*32a0*/  SHF.R.U32.HI R11, RZ, 0x1, R26 ;  /* 0x00000001ff0b7819 */ /* 0x000fe4000001161a */
[----:B------:R-:W-:-:S04]  /*32b0*/  SEL R30, RZ, 0x1, !P0 ;  /* 0x00000001ff1e7807 */ /* 0x000fc80004000000 */
[----:B------:R-:W-:-:S04]  /*32c0*/  LOP3.LUT R3, R30, 0x1, R11, 0xf8, !PT ;  /* 0x000000011e037812 */ /* 0x000fc800078ef80b */
[----:B------:R-:W-:-:S04]  /*32d0*/  LOP3.LUT R26, R3, R26, RZ, 0xc0, !PT ;  /* 0x0000001a031a7212 */ /* 0x000fc800078ec0ff */
[----:B------:R-:W-:-:S04]  /*32e0*/  IADD3 R11, PT, PT, R11, R26, RZ ;  /* 0x0000001a0b0b7210 */ /* 0x000fc80007ffe0ff */
[----:B------:R-:W-:Y:S01]  /*32f0*/  LOP3.LUT R0, R11, R0, RZ, 0xfc, !PT ;  /* 0x000000000b007212 */ /* 0x000fe200078efcff */
[----:B------:R-:W-:Y:S06]  /*3300*/  BRA `(.L_x_53) ;  /* 0x0000000000107947 */ /* 0x000fec0003800000 */
.L_x_52:
[----:B------:R-:W-:-:S04]  /*3310*/  LOP3.LUT R0, R0, 0x80000000, RZ, 0xc0, !PT ;  /* 0x8000000000007812 */ /* 0x000fc800078ec0ff */
[----:B------:R-:W-:Y:S01]  /*3320*/  LOP3.LUT R0, R0, 0x7f800000, RZ, 0xfc, !PT ;  /* 0x7f80000000007812 */ /* 0x000fe200078efcff */
[----:B------:R-:W-:Y:S06]  /*3330*/  BRA `(.L_x_53) ;  /* 0x0000000000047947 */ /* 0x000fec0003800000 */
.L_x_51:
[----:B------:R-:W-:-:S07]  /*3340*/  LEA R0, R11, R0, 0x17 ;  /* 0x000000000b007211 */ /* 0x000fce00078eb8ff */
.L_x_53:
[----:B------:R-:W-:Y:S05]  /*3350*/  BSYNC.RECONVERGENT B1 ;  /* 0x0000000000017941 */ /* 0x000fea0003800200 */
.L_x_50:
[----:B------:R-:W-:Y:S05]  /*3360*/  BRA `(.L_x_54) ;  /* 0x0000000000207947 */ /* 0x000fea0003800000 */
.L_x_49:
[----:B------:R-:W-:-:S04]  /*3370*/  LOP3.LUT R0, R0, 0x80000000, R3, 0x48, !PT ;  /* 0x8000000000007812 */ /* 0x000fc800078e4803 */
[----:B------:R-:W-:Y:S01]  /*3380*/  LOP3.LUT R0, R0, 0x7f800000, RZ, 0xfc, !PT ;  /* 0x7f80000000007812 */ /* 0x000fe200078efcff */
[----:B------:R-:W-:Y:S06]  /*3390*/  BRA `(.L_x_54) ;  /* 0x0000000000147947 */ /* 0x000fec0003800000 */
.L_x_48:
[----:B------:R-:W-:Y:S01]  /*33a0*/  LOP3.LUT R0, R0, 0x80000000, R3, 0x48, !PT ;  /* 0x8000000000007812 */ /* 0x000fe200078e4803 */
[----:B------:R-:W-:Y:S06]  /*33b0*/  BRA `(.L_x_54) ;  /* 0x00000000000c7947 */ /* 0x000fec0003800000 */
.L_x_47:
[----:B------:R-:W0:Y:S01]  /*33c0*/  MUFU.RSQ R0, -QNAN ;  /* 0xffc0000000007908 */ /* 0x000e220000001400 */
[----:B------:R-:W-:Y:S05]  /*33d0*/  BRA `(.L_x_54) ;  /* 0x0000000000047947 */ /* 0x000fea0003800000 */
.L_x_46:
[----:B------:R-:W-:-:S07]  /*33e0*/  FADD.FTZ R0, R3, R0 ;  /* 0x0000000003007221 */ /* 0x000fce0000010000 */
.L_x_54:
[----:B------:R-:W-:Y:S05]  /*33f0*/  BSYNC.RECONVERGENT B0 ;  /* 0x0000000000007941 */ /* 0x000fea0003800200 */
.L_x_44:
[----:B------:R-:W-:-:S04]  /*3400*/  HFMA2 R3, -RZ, RZ, 0, 0 ;  /* 0x00000000ff037431 */ /* 0x000fc800000001ff */
[----:B0-----:R-:W-:Y:S05]  /*3410*/  RET.REL.NODEC R2 `(_Z30applyVerticalPottsSolverKernelPfS_PjS_S_S_S_fjjj) ;  /* 0xffffffc802f87950 */ /* 0x001fea0003c3ffff */
.L_x_55:
[----:B------:R-:W-:-:S00]  /*3420*/  BRA `(.L_x_55) ;  /* 0xfffffffc00fc7947 */ /* 0x000fc0000383ffff */
[----:B------:R-:W-:-:S00]  /*3430*/  NOP ;  /* 0x0000000000007918 */ /* 0x000fc00000000000 */
        /* <DEDUP_REMOVED lines=12> */
.L_x_145:


//--------------------- .text._Z32applyHorizontalPottsSolverKernelPfS_PjS_S_S_S_fjjj --------------------------
	.section	.text._Z32applyHorizontalPottsSolverKernelPfS_PjS_S_S_S_fjjj,"ax",@progbits
	.align	128
        .global         _Z32applyHorizontalPottsSolverKernelPfS_PjS_S_S_S_fjjj
        .type           _Z32applyHorizontalPottsSolverKernelPfS_PjS_S_S_S_fjjj,@function
        .size           _Z32applyHorizontalPottsSolverKernelPfS_PjS_S_S_S_fjjj,(.L_x_146 - _Z32applyHorizontalPottsSolverKernelPfS_PjS_S_S_S_fjjj)
        .other          _Z32applyHorizontalPottsSolverKernelPfS_PjS_S_S_S_fjjj,@"STO_CUDA_ENTRY STV_DEFAULT"
_Z32applyHorizontalPottsSolverKernelPfS_PjS_S_S_S_fjjj:
.text._Z32applyHorizontalPottsSolverKernelPfS_PjS_S_S_S_fjjj:
[----:B------:R-:W-:Y:S01]  /*0000*/  LDC R1, c[0x0][0x37c] ;  /* 0x0000df00ff017b82 */ /* 0x000fe20000000800 */
[----:B------:R-:W0:Y:S07]  /*0010*/  S2R R4, SR_TID.Y ;  /* 0x0000000000047919 */ /* 0x000e2e0000002200 */
[----:B------:R-:W1:Y:S01]  /*0020*/  S2UR UR4, SR_CTAID.Y ;  /* 0x00000000000479c3 */ /* 0x000e620000002600 */
        /* <DEDUP_REMOVED lines=30> */
.L_x_58:
        /* <DEDUP_REMOVED lines=96> */
.L_x_57:
        /* <DEDUP_REMOVED lines=58> */
.L_x_59:
[----:B0-----:R-:W-:Y:S01]  /*0bb0*/  IADD3 R9, PT, PT, R5, R10, RZ ;  /* 0x0000000a05097210 */ /* 0x001fe20007ffe0ff */
[----:B------:R-:W-:Y:S06]  /*0bc0*/  BRA.U UP0, `(.L_x_60) ;  /* 0x0000000500947547 */ /* 0x000fec000b800000 */
[----:B------:R-:W-:Y:S01]  /*0bd0*/  VIMNMX.U32 R27, PT, PT, R6, 0x2, !PT ;  /* 0x00000002061b7848 */ /* 0x000fe20007fe0000 */
[----:B------:R-:W-:-:S06]  /*0be0*/  UMOV UR4, 0x1 ;  /* 0x0000000100047882 */ /* 0x000fcc0000000000 */
.L_x_70:
        /* <DEDUP_REMOVED lines=31> */
[----:B-----5:R-:W-:Y:S05]  /*0de0*/  CALL.REL.NOINC `($__internal_1_$__cuda_sm3x_div_rn_noftz_f32_slowpath) ;  /* 0x0000001c00f47944 */ /* 0x020fea0003c00000 */
[----:B------:R-:W-:-:S07]  /*0df0*/  MOV R11, R0 ;  /* 0x00000000000b7202 */ /* 0x000fce0000000f00 */
.L_x_62:
[----:B------:R-:W-:Y:S05]  /*0e00*/  BSYNC.RECONVERGENT B2 ;  /* 0x0000000000027941 */ /* 0x000fea0003800200 */
.L_x_61:
        /* <DEDUP_REMOVED lines=16> */
.L_x_69:
        /* <DEDUP_REMOVED lines=25> */
[----:B--2-4-:R-:W-:Y:S05]  /*10a0*/  CALL.REL.NOINC `($__internal_1_$__cuda_sm3x_div_rn_noftz_f32_slowpath) ;  /* 0x0000001c00447944 */ /* 0x014fea0003c00000 */
[----:B------:R-:W-:-:S07]  /*10b0*/  MOV R11, R0 ;  /* 0x00000000000b7202 */ /* 0x000fce0000000f00 */
.L_x_67:
[----:B--2---:R-:W-:Y:S05]  /*10c0*/  BSYNC.RECONVERGENT B4 ;  /* 0x0000000000047941 */ /* 0x004fea0003800200 */
.L_x_66:
[----:B------:R-:W-:-:S07]  /*10d0*/  FADD R28, R28, R11 ;  /* 0x0000000b1c1c7221 */ /* 0x000fce0000000000 */
.L_x_65:
[----:B--2---:R-:W-:Y:S05]  /*10e0*/  BSYNC.RECONVERGENT B3 ;  /* 0x0000000000037941 */ /* 0x004fea0003800200 */
.L_x_64:
        /* <DEDUP_REMOVED lines=14> */
.L_x_68:
[----:B------:R-:W-:Y:S05]  /*11d0*/  BSYNC.RECONVERGENT B2 ;  /* 0x0000000000027941 */ /* 0x000fea0003800200 */
.L_x_63:
[----:B------:R-:W-:-:S06]  /*11e0*/  UIADD3 UR4, UPT, UPT, UR4, 0x1, URZ ;  /* 0x0000000104047890 */ /* 0x000fcc000fffe0ff */
[----:B------:R-:W-:-:S13]  /*11f0*/  ISETP.NE.AND P0, PT, R27, UR4, PT ;  /* 0x000000041b007c0c */ /* 0x000fda000bf05270 */
[----:B------:R-:W-:Y:S05]  /*1200*/  @!P0 BRA `(.L_x_56) ;  /* 0x0000000c00e08947 */ /* 0x000fea0003800000 */
[----:B------:R-:W-:Y:S05]  /*1210*/  BRA `(.L_x_70) ;  /* 0xfffffff800747947 */ /* 0x000fea000383ffff */
.L_x_60:
[----:B------:R-:W-:Y:S01]  /*1220*/  VIMNMX.U32 R17, PT, PT, R6, 0x2, !PT ;  /* 0x0000000206117848 */ /* 0x000fe20007fe0000 */
[----:B------:R-:W-:Y:S02]  /*1230*/  ULOP3.LUT UR6, UR4, 0x7, URZ, 0xc0, !UPT ;  /* 0x0000000704067892 */ /* 0x000fe4000f8ec0ff */
[----:B------:R-:W-:Y:S01]  /*1240*/  ULOP3.LUT UR4, UR4, 0xfffffff8, URZ, 0xc0, !UPT ;  /* 0xfffffff804047892 */ /* 0x000fe2000f8ec0ff */
[----:B------:R-:W-:-:S11]  /*1250*/  UMOV UR7, 0x1 ;  /* 0x0000000100077882 */ /* 0x000fd60000000000 */
.L_x_84:
        /* <DEDUP_REMOVED lines=33> */
.L_x_72:
[----:B------:R-:W-:Y:S05]  /*1470*/  BSYNC.RECONVERGENT B2 ;  /* 0x0000000000027941 */ /* 0x000fea0003800200 */
.L_x_71:
        /* <DEDUP_REMOVED lines=12> */
.L_x_83:
        /* <DEDUP_REMOVED lines=8> */
.L_x_75:
        /* <DEDUP_REMOVED lines=69> */
.L_x_74:
        /* <DEDUP_REMOVED lines=39> */
.L_x_77:
        /* <DEDUP_REMOVED lines=32> */
.L_x_76:
        /* <DEDUP_REMOVED lines=26> */
[----:B------:R-:W-:Y:S05]  /*2020*/  CALL.REL.NOINC `($__internal_1_$__cuda_sm3x_div_rn_noftz_f32_slowpath) ;  /* 0x0000000c00647944 */ /* 0x000fea0003c00000 */
.L_x_81:
[----:B------:R-:W-:Y:S05]  /*2030*/  BSYNC.RECONVERGENT B4 ;  /* 0x0000000000047941 */ /* 0x000fea0003800200 */
.L_x_80:
[----:B------:R-:W-:-:S07]  /*2040*/  FADD R14, R14, -R0 ;  /* 0x800000000e0e7221 */ /* 0x000fce0000000000 */
.L_x_79:
[----:B------:R-:W-:Y:S05]  /*2050*/  BSYNC.RECONVERGENT B3 ;  /* 0x0000000000037941 */ /* 0x000fea0003800200 */
.L_x_78:
        /* <DEDUP_REMOVED lines=15> */
.L_x_82:
[----:B------:R-:W-:Y:S05]  /*2150*/  BSYNC.RECONVERGENT B2 ;  /* 0x0000000000027941 */ /* 0x000fea0003800200 */
.L_x_73:
[----:B------:R-:W-:-:S06]  /*2160*/  UIADD3 UR7, UPT, UPT, UR7, 0x1, URZ ;  /* 0x0000000107077890 */ /* 0x000fcc000fffe0ff */
[----:B------:R-:W-:-:S13]  /*2170*/  ISETP.NE.AND P0, PT, R17, UR7, PT ;  /* 0x0000000711007c0c */ /* 0x000fda000bf05270 */
[----:B------:R-:W-:Y:S05]  /*2180*/  @P0 BRA `(.L_x_84) ;  /* 0xfffffff000340947 */ /* 0x000fea000383ffff */
.L_x_56:
[----:B01----:R-:W0:Y:S08]  /*2190*/  LDC R21, c[0x0][0x3c0] ;  /* 0x0000f000ff157b82 */ /* 0x003e300000000800 */
[----:B------:R-:W1:Y:S01]  /*21a0*/  LDC R0, c[0x0][0x3bc] ;  /* 0x0000ef00ff007b82 */ /* 0x000e620000000800 */
[C---:B0-----:R-:W-:Y:S02]  /*21b0*/  IADD3 R19, PT, PT, R21.reuse, UR5, R4 ;  /* 0x0000000515137c10 */ /* 0x041fe4000fffe004 */
[----:B------:R-:W-:Y:S01]  /*21c0*/  LEA R21, R21, R5, 0x1 ;  /* 0x0000000515157211 */ /* 0x000fe200078e08ff */
[----:B-1----:R-:W-:-:S02]  /*21d0*/  IMAD R9, R5, R0, -0x1 ;  /* 0xffffffff05097424 */ /* 0x002fc400078e0200 */
[----:B------:R-:W-:-:S07]  /*21e0*/  IMAD R7, R5, R0, R5 ;  /* 0x0000000005077224 */ /* 0x000fce00078e0205 */
.L_x_99:
        /* <DEDUP_REMOVED lines=32> */
[----:B------:R-:W-:Y:S05]  /*23f0*/  CALL.REL.NOINC `($__internal_1_$__cuda_sm3x_div_rn_noftz_f32_slowpath) ;  /* 0x0000000800707944 */ /* 0x000fea0003c00000 */
[----:B------:R-:W-:-:S07]  /*2400*/  MOV R10, R0 ;  /* 0x00000000000a7202 */ /* 0x000fce0000000f00 */
.L_x_86:
[----:B------:R-:W-:Y:S05]  /*2410*/  BSYNC.RECONVERGENT B2 ;  /* 0x0000000000027941 */ /* 0x000fea0003800200 */
.L_x_85:
        /* <DEDUP_REMOVED lines=20> */
[----:B------:R-:W-:Y:S05]  /*2560*/  CALL.REL.NOINC `($__internal_1_$__cuda_sm3x_div_rn_noftz_f32_slowpath) ;  /* 0x0000000800147944 */ /* 0x000fea0003c00000 */
[----:B------:R-:W-:-:S07]  /*2570*/  MOV R4, R0 ;  /* 0x0000000000047202 */ /* 0x000fce0000000f00 */
.L_x_88:
[----:B------:R-:W-:Y:S05]  /*2580*/  BSYNC.RECONVERGENT B2 ;  /* 0x0000000000027941 */ /* 0x000fea0003800200 */
.L_x_87:
        /* <DEDUP_REMOVED lines=21> */
.L_x_90:
[----:B------:R-:W-:Y:S05]  /*26e0*/  BSYNC.RECONVERGENT B2 ;  /* 0x0000000000027941 */ /* 0x000fea0003800200 */
.L_x_89:
        /* <DEDUP_REMOVED lines=19> */
.L_x_96:
        /* <DEDUP_REMOVED lines=41> */
.L_x_95:
[----:B------:R-:W-:-:S07]  /*2ab0*/  IADD3 R18, PT, PT, R18, -0x1, RZ ;  /* 0xffffffff12127810 */ /* 0x000fce0007ffe0ff */
.L_x_94:
[----:B------:R-:W-:Y:S05]  /*2ac0*/  BSYNC.RECONVERGENT B1 ;  /* 0x0000000000017941 */ /* 0x000fea0003800200 */
.L_x_93:
        /* <DEDUP_REMOVED lines=29> */
.L_x_98:
[----:B------:R-:W-:Y:S05]  /*2ca0*/  BSYNC.RECONVERGENT B1 ;  /* 0x0000000000017941 */ /* 0x000fea0003800200 */
.L_x_97:
        /* <DEDUP_REMOVED lines=13> */
.L_x_92:
[----:B------:R-:W-:Y:S05]  /*2d80*/  BSYNC.RECONVERGENT B0 ;  /* 0x0000000000007941 */ /* 0x000fea0003800200 */
.L_x_91:
[----:B------:R-:W-:-:S13]  /*2d90*/  ISETP.NE.AND P0, PT, R8, RZ, PT ;  /* 0x000000ff0800720c */ /* 0x000fda0003f05270 */
[----:B------:R-:W-:Y:S05]  /*2da0*/  @P0 BRA `(.L_x_99) ;  /* 0xfffffff400100947 */ /* 0x000fea000383ffff */
[----:B------:R-:W-:Y:S05]  /*2db0*/  EXIT ;  /* 0x000000000000794d */ /* 0x000fea0003800000 */
        .weak           $__internal_1_$__cuda_sm3x_div_rn_noftz_f32_slowpath
        .type           $__internal_1_$__cuda_sm3x_div_rn_noftz_f32_slowpath,@function
        .size           $__internal_1_$__cuda_sm3x_div_rn_noftz_f32_slowpath,(.L_x_146 - $__internal_1_$__cuda_sm3x_div_rn_noftz_f32_slowpath)
$__internal_1_$__cuda_sm3x_div_rn_noftz_f32_slowpath:
        /* <DEDUP_REMOVED lines=34> */
.L_x_101:
        /* <DEDUP_REMOVED lines=51> */
.L_x_108:
[----:B------:R-:W-:-:S04]  /*3310*/  LOP3.LUT R0, R0, 0x80000000, RZ, 0xc0, !PT ;  /* 0x8000000000007812 */ /* 0x000fc800078ec0ff */
[----:B------:R-:W-:Y:S01]  /*3320*/  LOP3.LUT R0, R0, 0x7f800000, RZ, 0xfc, !PT ;  /* 0x7f80000000007812 */ /* 0x000fe200078efcff */
[----:B------:R-:W-:Y:S06]  /*3330*/  BRA `(.L_x_109) ;  /* 0x0000000000047947 */ /* 0x000fec0003800000 */
.L_x_107:
[----:B------:R-:W-:-:S07]  /*3340*/  LEA R0, R11, R0, 0x17 ;  /* 0x000000000b007211 */ /* 0x000fce00078eb8ff */
.L_x_109:
[----:B------:R-:W-:Y:S05]  /*3350*/  BSYNC.RECONVERGENT B1 ;  /* 0x0000000000017941 */ /* 0x000fea0003800200 */
.L_x_106:
[----:B------:R-:W-:Y:S05]  /*3360*/  BRA `(.L_x_110) ;  /* 0x0000000000207947 */ /* 0x000fea0003800000 */
.L_x_105:
[----:B------:R-:W-:-:S04]  /*3370*/  LOP3.LUT R0, R0, 0x80000000, R3, 0x48, !PT ;  /* 0x8000000000007812 */ /* 0x000fc800078e4803 */
[----:B------:R-:W-:Y:S01]  /*3380*/  LOP3.LUT R0, R0, 0x7f800000, RZ, 0xfc, !PT ;  /* 0x7f80000000007812 */ /* 0x000fe200078efcff */
[----:B------:R-:W-:Y:S06]  /*3390*/  BRA `(.L_x_110) ;  /* 0x0000000000147947 */ /* 0x000fec0003800000 */
.L_x_104:
[----:B------:R-:W-:Y:S01]  /*33a0*/  LOP3.LUT R0, R0, 0x80000000, R3, 0x48, !PT ;  /* 0x8000000000007812 */ /* 0x000fe200078e4803 */
[----:B------:R-:W-:Y:S06]  /*33b0*/  BRA `(.L_x_110) ;  /* 0x00000000000c7947 */ /* 0x000fec0003800000 */
.L_x_103:
[----:B------:R-:W0:Y:S01]  /*33c0*/  MUFU.RSQ R0, -QNAN ;  /* 0xffc0000000007908 */ /* 0x000e220000001400 */
[----:B------:R-:W-:Y:S05]  /*33d0*/  BRA `(.L_x_110) ;  /* 0x0000000000047947 */ /* 0x000fea0003800000 */
.L_x_102:
[----:B------:R-:W-:-:S07]  /*33e0*/  FADD.FTZ R0, R3, R0 ;  /* 0x0000000003007221 */ /* 0x000fce0000010000 */
.L_x_110:
[----:B------:R-:W-:Y:S05]  /*33f0*/  BSYNC.RECONVERGENT B0 ;  /* 0x0000000000007941 */ /* 0x000fea0003800200 */
.L_x_100:
[----:B------:R-:W-:-:S04]  /*3400*/  HFMA2 R3, -RZ, RZ, 0, 0 ;  /* 0x00000000ff037431 */ /* 0x000fc800000001ff */
[----:B0-----:R-:W-:Y:S05]  /*3410*/  RET.REL.NODEC R2 `(_Z32applyHorizontalPottsSolverKernelPfS_PjS_S_S_S_fjjj) ;  /* 0xffffffc802f87950 */ /* 0x001fea0003c3ffff */
.L_x_111:
        /* <DEDUP_REMOVED lines=14> */
.L_x_146:


//--------------------- .text._Z30updateLagrangeMultiplierKernelPfS_S_S_fjjj --------------------------
	.section	.text._Z30updateLagrangeMultiplierKernelPfS_S_S_fjjj,"ax",@progbits
	.align	128
        .global         _Z30updateLagrangeMultiplierKernelPfS_S_S_fjjj
        .type           _Z30updateLagrangeMultiplierKernelPfS_S_S_fjjj,@function
        .size           _Z30updateLagrangeMultiplierKernelPfS_S_S_fjjj,(.L_x_151 - _Z30updateLagrangeMultiplierKernelPfS_S_S_fjjj)
        .other          _Z30updateLagrangeMultiplierKernelPfS_S_S_fjjj,@"STO_CUDA_ENTRY STV_DEFAULT"
_Z30updateLagrangeMultiplierKernelPfS_S_S_fjjj:
.text._Z30updateLagrangeMultiplierKernelPfS_S_S_fjjj:
[----:B------:R-:W-:Y:S01]  /*0000*/  LDC R1, c[0x0][0x37c] ;  /* 0x0000df00ff017b82 */ /* 0x000fe20000000800 */
[----:B------:R-:W0:Y:S01]  /*0010*/  S2R R6, SR_TID.Y ;  /* 0x0000000000067919 */ /* 0x000e220000002200 */
[----:B------:R-:W1:Y:S01]  /*0020*/  LDCU UR4, c[0x0][0x360] ;  /* 0x00006c00ff0477ac */ /* 0x000e620008000800 */
[----:B------:R-:W0:Y:S01]  /*0030*/  S2R R5, SR_CTAID.Y ;  /* 0x0000000000057919 */ /* 0x000e220000002600 */
[----:B------:R-:W0:Y:S01]  /*0040*/  LDCU UR5, c[0x0][0x364] ;  /* 0x00006c80ff0577ac */ /* 0x000e220008000800 */
[----:B------:R-:W1:Y:S01]  /*0050*/  S2R R0, SR_TID.X ;  /* 0x0000000000007919 */ /* 0x000e620000002100 */
[----:B------:R-:W2:Y:S01]  /*0060*/  LDCU.64 UR8, c[0x0][0x3a8] ;  /* 0x00007500ff0877ac */ /* 0x000ea20008000a00 */
[----:B------:R-:W1:Y:S01]  /*0070*/  S2R R3, SR_CTAID.X ;  /* 0x0000000000037919 */ /* 0x000e620000002500 */
[----:B------:R-:W3:Y:S01]  /*0080*/  LDCU UR6, c[0x0][0x368] ;  /* 0x00006d00ff0677ac */ /* 0x000ee20008000800 */
[----:B------:R-:W3:Y:S01]  /*0090*/  S2R R7, SR_TID.Z ;  /* 0x0000000000077919 */ /* 0x000ee20000002300 */
[----:B------:R-:W4:Y:S01]  /*00a0*/  LDCU UR7, c[0x0][0x3a4] ;  /* 0x00007480ff0777ac */ /* 0x000f220008000800 */
[----:B------:R-:W3:Y:S01]  /*00b0*/  S2R R2, SR_CTAID.Z ;  /* 0x0000000000027919 */ /* 0x000ee20000002700 */
[----:B0-----:R-:W-:-:S05]  /*00c0*/  IMAD R6, R5, UR5, R6 ;  /* 0x0000000505067c24 */ /* 0x001fca000f8e0206 */
[----:B--2---:R-:W-:Y:S01]  /*00d0*/  ISETP.GE.U32.AND P0, PT, R6, UR8, PT ;  /* 0x0000000806007c0c */ /* 0x004fe2000bf06070 */
[----:B-1----:R-:W-:-:S05]  /*00e0*/  IMAD R0, R3, UR4, R0 ;  /* 0x0000000403007c24 */ /* 0x002fca000f8e0200 */
[----:B----4-:R-:W-:Y:S01]  /*00f0*/  ISETP.GE.U32.OR P0, PT, R0, UR7, P0 ;  /* 0x0000000700007c0c */ /* 0x010fe20008706470 */
[----:B---3--:R-:W-:-:S05]  /*0100*/  IMAD R7, R2, UR6, R7 ;  /* 0x0000000602077c24 */ /* 0x008fca000f8e0207 */
[----:B------:R-:W-:-:S13]  /*0110*/  ISETP.GE.U32.OR P0, PT, R7, UR9, P0 ;  /* 0x0000000907007c0c */ /* 0x000fda0008706470 */
[----:B------:R-:W-:Y:S05]  /*0120*/  @P0 EXIT ;  /* 0x000000000000094d */ /* 0x000fea0003800000 */
[----:B------:R-:W0:Y:S01]  /*0130*/  LDC.64 R2, c[0x0][0x380] ;  /* 0x0000e000ff027b82 */ /* 0x000e220000000a00 */
[----:B------:R-:W1:Y:S01]  /*0140*/  LDCU.64 UR4, c[0x0][0x358] ;  /* 0x00006b00ff0477ac */ /* 0x000e620008000a00 */
[----:B------:R-:W-:Y:S01]  /*0150*/  IMAD R7, R7, UR8, R6 ;  /* 0x0000000807077c24 */ /* 0x000fe2000f8e0206 */
[----:B------:R-:W2:Y:S03]  /*0160*/  LDCU UR6, c[0x0][0x3a0] ;  /* 0x00007400ff0677ac */ /* 0x000ea60008000800 */
[----:B------:R-:W-:Y:S02]  /*0170*/  IMAD R11, R7, UR7, R0 ;  /* 0x00000007070b7c24 */ /* 0x000fe4000f8e0200 */
[----:B------:R-:W3:Y:S08]  /*0180*/  LDC.64 R4, c[0x0][0x388] ;  /* 0x0000e200ff047b82 */ /* 0x000ef00000000a00 */
[----:B------:R-:W4:Y:S01]  /*0190*/  LDC.64 R6, c[0x0][0x398] ;  /* 0x0000e600ff067b82 */ /* 0x000f220000000a00 */
[----:B0-----:R-:W-:-:S07]  /*01a0*/  IMAD.WIDE.U32 R2, R11, 0x4, R2 ;  /* 0x000000040b027825 */ /* 0x001fce00078e0002 */
[----:B------:R-:W0:Y:S01]  /*01b0*/  LDC.64 R8, c[0x0][0x390] ;  /* 0x0000e400ff087b82 */ /* 0x000e220000000a00 */
[----:B-1----:R-:W5:Y:S01]  /*01c0*/  LDG.E R2, desc[UR4][R2.64] ;  /* 0x0000000402027981 */ /* 0x002f62000c1e1900 */
[----:B---3--:R-:W-:-:S06]  /*01d0*/  IMAD.WIDE.U32 R4, R11, 0x4, R4 ;  /* 0x000000040b047825 */ /* 0x008fcc00078e0004 */
[----:B------:R-:W5:Y:S01]  /*01e0*/  LDG.E R5, desc[UR4][R4.64] ;  /* 0x0000000404057981 */ /* 0x000f62000c1e1900 */
[----:B----4-:R-:W-:-:S04]  /*01f0*/  IMAD.WIDE.U32 R6, R11, 0x4, R6 ;  /* 0x000000040b067825 */ /* 0x010fc800078e0006 */
[----:B0-----:R-:W-:-:S04]  /*0200*/  IMAD.WIDE.U32 R8, R11, 0x4, R8 ;  /* 0x000000040b087825 */ /* 0x001fc800078e0008 */
[----:B-----5:R-:W-:-:S05]  /*0210*/  FADD R13, R2, -R5 ;  /* 0x80000005020d7221 */ /* 0x020fca0000000000 */
[----:B------:R-:W-:Y:S04]  /*0220*/  STG.E desc[UR4][R6.64], R13 ;  /* 0x0000000d06007986 */ /* 0x000fe8000c101904 */
[----:B------:R-:W2:Y:S02]  /*0230*/  LDG.E R0, desc[UR4][R8.64] ;  /* 0x0000000408007981 */ /* 0x000ea4000c1e1900 */
[----:B--2---:R-:W-:-:S05]  /*0240*/  FFMA R11, R13, UR6, R0 ;  /* 0x000000060d0b7c23 */ /* 0x004fca0008000000 */
[----:B------:R-:W-:Y:S01]  /*0250*/  STG.E desc[UR4][R8.64], R11 ;  /* 0x0000000b08007986 */ /* 0x000fe2000c101904 */
[----:B------:R-:W-:Y:S05]  /*0260*/  EXIT ;  /* 0x000000000000794d */ /* 0x000fea0003800000 */
.L_x_112:
        /* <DEDUP_REMOVED lines=9> */
.L_x_151:


//--------------------- .text._Z28prepareVerticalPottsProblemsPfS_S_S_S_S_fjjj --------------------------
	.section	.text._Z28prepareVerticalPottsProblemsPfS_S_S_S_S_fjjj,"ax",@progbits
	.align	128
        .global         _Z28prepareVerticalPottsProblemsPfS_S_S_S_S_fjjj
        .type           _Z28prepareVerticalPottsProblemsPfS_S_S_S_S_fjjj,@function
        .size           _Z28prepareVerticalPottsProblemsPfS_S_S_S_S_fjjj,(.L_x_147 - _Z28prepareVerticalPottsProblemsPfS_S_S_S_S_fjjj)
        .other          _Z28prepareVerticalPottsProblemsPfS_S_S_S_S_fjjj,@"STO_CUDA_ENTRY STV_DEFAULT"
_Z28prepareVerticalPottsProblemsPfS_S_S_S_S_fjjj:
.text._Z28prepareVerticalPottsProblemsPfS_S_S_S_S_fjjj:
        /* <DEDUP_REMOVED lines=21> */
[----:B------:R-:W-:Y:S02]  /*0150*/  IMAD R15, R5, UR7, R0 ;  /* 0x00000007050f7c24 */ /* 0x000fe4000f8e0200 */
[----:B------:R-:W-:Y:S01]  /*0160*/  IMAD R4, R4, UR7, RZ ;  /* 0x0000000704047c24 */ /* 0x000fe2000f8e02ff */
[----:B------:R-:W2:Y:S03]  /*0170*/  LDCU UR6, c[0x0][0x3b0] ;  /* 0x00007600ff0677ac */ /* 0x000ea60008000800 */
[----:B------:R-:W3:Y:S08]  /*0180*/  LDC.64 R12, c[0x0][0x388] ;  /* 0x0000e200ff0c7b82 */ /* 0x000ef00000000a00 */
[----:B------:R-:W4:Y:S08]  /*0190*/  LDC.64 R10, c[0x0][0x398] ;  /* 0x0000e600ff0a7b82 */ /* 0x000f300000000a00 */
[----:B------:R-:W5:Y:S01]  /*01a0*/  LDC.64 R2, c[0x0][0x380] ;  /* 0x0000e000ff027b82 */ /* 0x000f620000000a00 */
[----:B0-----:R-:W-:-:S07]  /*01b0*/  IMAD.WIDE.U32 R8, R15, 0x4, R8 ;  /* 0x000000040f087825 */ /* 0x001fce00078e0008 */
[----:B------:R-:W0:Y:S01]  /*01c0*/  LDC.64 R6, c[0x0][0x3a8] ;  /* 0x0000ea00ff067b82 */ /* 0x000e220000000a00 */
[----:B------:R-:W-:Y:S01]  /*01d0*/  IMAD R5, R4, UR8, R15 ;  /* 0x0000000804057c24 */ /* 0x000fe2000f8e020f */
[----:B-1----:R-:W2:Y:S03]  /*01e0*/  LDG.E R9, desc[UR4][R8.64] ;  /* 0x0000000408097981 */ /* 0x002ea6000c1e1900 */
[----:B---3--:R-:W-:-:S04]  /*01f0*/  IMAD.WIDE.U32 R12, R5, 0x4, R12 ;  /* 0x00000004050c7825 */ /* 0x008fc800078e000c */
[----:B----4-:R-:W-:Y:S02]  /*0200*/  IMAD.WIDE.U32 R10, R15, 0x4, R10 ;  /* 0x000000040f0a7825 */ /* 0x010fe400078e000a */
[----:B------:R-:W3:Y:S04]  /*0210*/  LDG.E R12, desc[UR4][R12.64] ;  /* 0x000000040c0c7981 */ /* 0x000ee8000c1e1900 */
[----:B------:R-:W4:Y:S01]  /*0220*/  LDG.E R10, desc[UR4][R10.64] ;  /* 0x000000040a0a7981 */ /* 0x000f22000c1e1900 */
[----:B-----5:R-:W-:-:S06]  /*0230*/  IMAD.WIDE.U32 R2, R5, 0x4, R2 ;  /* 0x0000000405027825 */ /* 0x020fcc00078e0002 */
[----:B------:R-:W4:Y:S01]  /*0240*/  LDG.E R3, desc[UR4][R2.64] ;  /* 0x0000000402037981 */ /* 0x000f22000c1e1900 */
[----:B0-----:R-:W-:-:S06]  /*0250*/  IMAD.WIDE.U32 R6, R5, 0x4, R6 ;  /* 0x0000000405067825 */ /* 0x001fcc00078e0006 */
[----:B------:R-:W5:Y:S01]  /*0260*/  LDG.E R7, desc[UR4][R6.64] ;  /* 0x0000000406077981 */ /* 0x000f62000c1e1900 */
[----:B------:R-:W-:Y:S01]  /*0270*/  BSSY.RECONVERGENT B0, `(.L_x_113) ;  /* 0x000000f000007945 */ /* 0x000fe20003800200 */
[----:B--2---:R-:W0:Y:S01]  /*0280*/  MUFU.RCP R4, R9 ;  /* 0x0000000900047308 */ /* 0x004e220000001000 */
[----:B---3--:R-:W-:-:S04]  /*0290*/  FMUL R15, R12, UR6 ;  /* 0x000000060c0f7c20 */ /* 0x008fc80008400000 */
[----:B----4-:R-:W-:Y:S01]  /*02a0*/  FFMA R0, R10, R3, R15 ;  /* 0x000000030a007223 */ /* 0x010fe2000000000f */
[----:B0-----:R-:W-:-:S03]  /*02b0*/  FFMA R15, -R9, R4, 1 ;  /* 0x3f800000090f7423 */ /* 0x001fc60000000104 */
[----:B-----5:R-:W-:-:S04]  /*02c0*/  FADD R0, R0, -R7 ;  /* 0x8000000700007221 */ /* 0x020fc80000000000 */
[----:B------:R-:W0:Y:S01]  /*02d0*/  FCHK P0, R0, R9 ;  /* 0x0000000900007302 */ /* 0x000e220000000000 */
[----:B------:R-:W-:-:S04]  /*02e0*/  FFMA R15, R4, R15, R4 ;  /* 0x0000000f040f7223 */ /* 0x000fc80000000004 */
[----:B------:R-:W-:-:S04]  /*02f0*/  FFMA R4, R0, R15, RZ ;  /* 0x0000000f00047223 */ /* 0x000fc800000000ff */
[----:B------:R-:W-:-:S04]  /*0300*/  FFMA R2, -R9, R4, R0 ;  /* 0x0000000409027223 */ /* 0x000fc80000000100 */
[----:B------:R-:W-:Y:S01]  /*0310*/  FFMA R15, R15, R2, R4 ;  /* 0x000000020f0f7223 */ /* 0x000fe20000000004 */
[----:B0-----:R-:W-:Y:S06]  /*0320*/  @!P0 BRA `(.L_x_114) ;  /* 0x00000000000c8947 */ /* 0x001fec0003800000 */
[----:B------:R-:W-:-:S07]  /*0330*/  MOV R2, 0x350 ;  /* 0x0000035000027802 */ /* 0x000fce0000000f00 */
[----:B------:R-:W-:Y:S05]  /*0340*/  CALL.REL.NOINC `($__internal_2_$__cuda_sm3x_div_rn_noftz_f32_slowpath) ;  /* 0x0000000000187944 */ /* 0x000fea0003c00000 */
[----:B------:R-:W-:-:S07]  /*0350*/  IMAD.MOV.U32 R15, RZ, RZ, R0 ;  /* 0x000000ffff0f7224 */ /* 0x000fce00078e0000 */
.L_x_114:
[----:B------:R-:W-:Y:S05]  /*0360*/  BSYNC.RECONVERGENT B0 ;  /* 0x0000000000007941 */ /* 0x000fea0003800200 */
.L_x_113:
[----:B------:R-:W0:Y:S02]  /*0370*/  LDC.64 R2, c[0x0][0x390] ;  /* 0x0000e400ff027b82 */ /* 0x000e240000000a00 */
[----:B0-----:R-:W-:-:S05]  /*0380*/  IMAD.WIDE.U32 R2, R5, 0x4, R2 ;  /* 0x0000000405027825 */ /* 0x001fca00078e0002 */
[----:B------:R-:W-:Y:S01]  /*0390*/  STG.E desc[UR4][R2.64], R15 ;  /* 0x0000000f02007986 */ /* 0x000fe2000c101904 */
[----:B------:R-:W-:Y:S05]  /*03a0*/  EXIT ;  /* 0x000000000000794d */ /* 0x000fea0003800000 */
        .weak           $__internal_2_$__cuda_sm3x_div_rn_noftz_f32_slowpath
        .type           $__internal_2_$__cuda_sm3x_div_rn_noftz_f32_slowpath,@function
        .size           $__internal_2_$__cuda_sm3x_div_rn_noftz_f32_slowpath,(.L_x_147 - $__internal_2_$__cuda_sm3x_div_rn_noftz_f32_slowpath)
$__internal_2_$__cuda_sm3x_div_rn_noftz_f32_slowpath:
[----:B------:R-:W-:Y:S01]  /*03b0*/  SHF.R.U32.HI R4, RZ, 0x17, R9 ;  /* 0x00000017ff047819 */ /* 0x000fe20000011609 */
[----:B------:R-:W-:Y:S01]  /*03c0*/  BSSY.RECONVERGENT B1, `(.L_x_115) ;  /* 0x0000064000017945 */ /* 0x000fe20003800200 */
[--C-:B------:R-:W-:Y:S01]  /*03d0*/  SHF.R.U32.HI R3, RZ, 0x17, R0.reuse ;  /* 0x00000017ff037819 */ /* 0x100fe20000011600 */
[----:B------:R-:W-:Y:S01]  /*03e0*/  IMAD.MOV.U32 R7, RZ, RZ, R0 ;  /* 0x000000ffff077224 */ /* 0x000fe200078e0000 */
[----:B------:R-:W-:Y:S02]  /*03f0*/  LOP3.LUT R6, R4, 0xff, RZ, 0xc0, !PT ;  /* 0x000000ff04067812 */ /* 0x000fe400078ec0ff */
[----:B------:R-:W-:-:S03]  /*0400*/  LOP3.LUT R4, R3, 0xff, RZ, 0xc0, !PT ;  /* 0x000000ff03047812 */ /* 0x000fc600078ec0ff */
[----:B------:R-:W-:Y:S02]  /*0410*/  VIADD R11, R6, 0xffffffff ;  /* 0xffffffff060b7836 */ /* 0x000fe40000000000 */
[----:B------:R-:W-:-:S03]  /*0420*/  VIADD R10, R4, 0xffffffff ;  /* 0xffffffff040a7836 */ /* 0x000fc60000000000 */
[----:B------:R-:W-:-:S04]  /*0430*/  ISETP.GT.U32.AND P0, PT, R11, 0xfd, PT ;  /* 0x000000fd0b00780c */ /* 0x000fc80003f04070 */
[----:B------:R-:W-:-:S13]  /*0440*/  ISETP.GT.U32.OR P0, PT, R10, 0xfd, P0 ;  /* 0x000000fd0a00780c */ /* 0x000fda0000704470 */
[----:B------:R-:W-:Y:S01]  /*0450*/  @!P0 IMAD.MOV.U32 R8, RZ, RZ, RZ ;  /* 0x000000ffff088224 */ /* 0x000fe200078e00ff */
[----:B------:R-:W-:Y:S06]  /*0460*/  @!P0 BRA `(.L_x_116) ;  /* 0x0000000000608947 */ /* 0x000fec0003800000 */
[----:B------:R-:W-:Y:S01]  /*0470*/  FSETP.GTU.FTZ.AND P0, PT, |R0|, +INF , PT ;  /* 0x7f8000000000780b */ /* 0x000fe20003f1c200 */
[----:B------:R-:W-:Y:S01]  /*0480*/  IMAD.MOV.U32 R3, RZ, RZ, R9 ;  /* 0x000000ffff037224 */ /* 0x000fe200078e0009 */
        /* <DEDUP_REMOVED lines=17> */
[----:B------:R-:W-:Y:S02]  /*05a0*/  @P0 IMAD.MOV.U32 R8, RZ, RZ, RZ ;  /* 0x000000ffff080224 */ /* 0x000fe400078e00ff */
[----:B------:R-:W-:Y:S01]  /*05b0*/  @!P0 FFMA R7, R0, 1.84467440737095516160e+19, RZ ;  /* 0x5f80000000078823 */ /* 0x000fe200000000ff */
[----:B------:R-:W-:Y:S02]  /*05c0*/  @!P0 IMAD.MOV.U32 R8, RZ, RZ, -0x40 ;  /* 0xffffffc0ff088424 */ /* 0x000fe400078e00ff */
[----:B------:R-:W-:Y:S02]  /*05d0*/  @!P1 FFMA R9, R3, 1.84467440737095516160e+19, RZ ;  /* 0x5f80000003099823 */ /* 0x000fe400000000ff */
[----:B------:R-:W-:-:S07]  /*05e0*/  @!P1 VIADD R8, R8, 0x40 ;  /* 0x0000004008089836 */ /* 0x000fce0000000000 */
.L_x_116:
[----:B------:R-:W-:Y:S01]  /*05f0*/  LEA R0, R6, 0xc0800000, 0x17 ;  /* 0xc080000006007811 */ /* 0x000fe200078eb8ff */
[----:B------:R-:W-:Y:S01]  /*0600*/  VIADD R4, R4, 0xffffff81 ;  /* 0xffffff8104047836 */ /* 0x000fe20000000000 */
[----:B------:R-:W-:Y:S02]  /*0610*/  BSSY.RECONVERGENT B2, `(.L_x_121) ;  /* 0x0000035000027945 */ /* 0x000fe40003800200 */
[----:B------:R-:W-:Y:S01]  /*0620*/  IADD3 R9, PT, PT, -R0, R9, RZ ;  /* 0x0000000900097210 */ /* 0x000fe20007ffe1ff */
[C---:B------:R-:W-:Y:S01]  /*0630*/  IMAD R0, R4.reuse, -0x800000, R7 ;  /* 0xff80000004007824 */ /* 0x040fe200078e0207 */
[----:B------:R-:W-:Y:S02]  /*0640*/  IADD3 R7, PT, PT, R4, 0x7f, -R6 ;  /* 0x0000007f04077810 */ /* 0x000fe40007ffe806 */
[----:B------:R-:W0:Y:S01]  /*0650*/  MUFU.RCP R3, R9 ;  /* 0x0000000900037308 */ /* 0x000e220000001000 */
[----:B------:R-:W-:Y:S02]  /*0660*/  FADD.FTZ R11, -R9, -RZ ;  /* 0x800000ff090b7221 */ /* 0x000fe40000010100 */
[----:B------:R-:W-:-:S02]  /*0670*/  IMAD.IADD R7, R7, 0x1, R8 ;  /* 0x0000000107077824 */ /* 0x000fc400078e0208 */
        /* <DEDUP_REMOVED lines=8> */
[----:B------:R-:W-:-:S05]  /*0700*/  LOP3.LUT R3, R3, 0xff, RZ, 0xc0, !PT ;  /* 0x000000ff03037812 */ /* 0x000fca00078ec0ff */
[----:B------:R-:W-:-:S04]  /*0710*/  IMAD.IADD R8, R3, 0x1, R7 ;  /* 0x0000000103087824 */ /* 0x000fc800078e0207 */
[----:B------:R-:W-:-:S05]  /*0720*/  VIADD R3, R8, 0xffffffff ;  /* 0xffffffff08037836 */ /* 0x000fca0000000000 */
        /* <DEDUP_REMOVED lines=10> */
[----:B------:R-:W-:Y:S02]  /*07d0*/  VIADD R7, R8, 0x20 ;  /* 0x0000002008077836 */ /* 0x000fe40000000000 */
[-CC-:B------:R-:W-:Y:S01]  /*07e0*/  FFMA.RM R4, R12, R10.reuse, R13.reuse ;  /* 0x0000000a0c047223 */ /* 0x180fe2000000400d */
[----:B------:R-:W-:Y:S02]  /*07f0*/  ISETP.NE.AND P2, PT, R8, RZ, PT ;  /* 0x000000ff0800720c */ /* 0x000fe40003f45270 */
[----:B------:R-:W-:Y:S01]  /*0800*/  LOP3.LUT R6, R3, 0x7fffff, RZ, 0xc0, !PT ;  /* 0x007fffff03067812 */ /* 0x000fe200078ec0ff */
[----:B------:R-:W-:Y:S01]  /*0810*/  FFMA.RP R3, R12, R10, R13 ;  /* 0x0000000a0c037223 */ /* 0x000fe2000000800d */
        /* <DEDUP_REMOVED lines=12> */
[----:B------:R-:W-:-:S05]  /*08e0*/  LOP3.LUT R4, R4, R3, RZ, 0xc0, !PT ;  /* 0x0000000304047212 */ /* 0x000fca00078ec0ff */
[----:B------:R-:W-:-:S05]  /*08f0*/  IMAD.IADD R7, R7, 0x1, R4 ;  /* 0x0000000107077824 */ /* 0x000fca00078e0204 */
[----:B------:R-:W-:Y:S01]  /*0900*/  LOP3.LUT R0, R7, R0, RZ, 0xfc, !PT ;  /* 0x0000000007007212 */ /* 0x000fe200078efcff */
[----:B------:R-:W-:Y:S06]  /*0910*/  BRA `(.L_x_124) ;  /* 0x0000000000107947 */ /* 0x000fec0003800000 */
.L_x_123:
[----:B------:R-:W-:-:S04]  /*0920*/  LOP3.LUT R0, R0, 0x80000000, RZ, 0xc0, !PT ;  /* 0x8000000000007812 */ /* 0x000fc800078ec0ff */
[----:B------:R-:W-:Y:S01]  /*0930*/  LOP3.LUT R0, R0, 0x7f800000, RZ, 0xfc, !PT ;  /* 0x7f80000000007812 */ /* 0x000fe200078efcff */
[----:B------:R-:W-:Y:S06]  /*0940*/  BRA `(.L_x_124) ;  /* 0x0000000000047947 */ /* 0x000fec0003800000 */
.L_x_122:
[----:B------:R-:W-:-:S07]  /*0950*/  IMAD R0, R7, 0x800000, R0 ;  /* 0x0080000007007824 */ /* 0x000fce00078e0200 */
.L_x_124:
[----:B------:R-:W-:Y:S05]  /*0960*/  BSYNC.RECONVERGENT B2 ;  /* 0x0000000000027941 */ /* 0x000fea0003800200 */
.L_x_121:
[----:B------:R-:W-:Y:S05]  /*0970*/  BRA `(.L_x_125) ;  /* 0x0000000000207947 */ /* 0x000fea0003800000 */
.L_x_120:
[----:B------:R-:W-:-:S04]  /*0980*/  LOP3.LUT R0, R9, 0x80000000, R7, 0x48, !PT ;  /* 0x8000000009007812 */ /* 0x000fc800078e4807 */
[----:B------:R-:W-:Y:S01]  /*0990*/  LOP3.LUT R0, R0, 0x7f800000, RZ, 0xfc, !PT ;  /* 0x7f80000000007812 */ /* 0x000fe200078efcff */
[----:B------:R-:W-:Y:S06]  /*09a0*/  BRA `(.L_x_125) ;  /* 0x0000000000147947 */ /* 0x000fec0003800000 */
.L_x_119:
[----:B------:R-:W-:Y:S01]  /*09b0*/  LOP3.LUT R0, R9, 0x80000000, R7, 0x48, !PT ;  /* 0x8000000009007812 */ /* 0x000fe200078e4807 */
[----:B------:R-:W-:Y:S06]  /*09c0*/  BRA `(.L_x_125) ;  /* 0x00000000000c7947 */ /* 0x000fec0003800000 */
.L_x_118:
[----:B------:R-:W0:Y:S01]  /*09d0*/  MUFU.RSQ R0, -QNAN ;  /* 0xffc0000000007908 */ /* 0x000e220000001400 */
[----:B------:R-:W-:Y:S05]  /*09e0*/  BRA `(.L_x_125) ;  /* 0x0000000000047947 */ /* 0x000fea0003800000 */
.L_x_117:
[----:B------:R-:W-:-:S07]  /*09f0*/  FADD.FTZ R0, R0, R3 ;  /* 0x0000000300007221 */ /* 0x000fce0000010000 */
.L_x_125:
[----:B------:R-:W-:Y:S05]  /*0a00*/  BSYNC.RECONVERGENT B1 ;  /* 0x0000000000017941 */ /* 0x000fea0003800200 */
.L_x_115:
[----:B------:R-:W-:-:S04]  /*0a10*/  IMAD.MOV.U32 R3, RZ, RZ, 0x0 ;  /* 0x00000000ff037424 */ /* 0x000fc800078e00ff */
[----:B0-----:R-:W-:Y:S05]  /*0a20*/  RET.REL.NODEC R2 `(_Z28prepareVerticalPottsProblemsPfS_S_S_S_S_fjjj) ;  /* 0xfffffff402747950 */ /* 0x001fea0003c3ffff */
.L_x_126:
        /* <DEDUP_REMOVED lines=13> */
.L_x_147:


//--------------------- .text._Z30prepareHorizontalPottsProblemsPfS_S_S_S_S_fjjj --------------------------
	.section	.text._Z30prepareHorizontalPottsProblemsPfS_S_S_S_S_fjjj,"ax",@progbits
	.align	128
        .global         _Z30prepareHorizontalPottsProblemsPfS_S_S_S_S_fjjj
        .type           _Z30prepareHorizontalPottsProblemsPfS_S_S_S_S_fjjj,@function
        .size           _Z30prepareHorizontalPottsProblemsPfS_S_S_S_S_fjjj,(.L_x_148 - _Z30prepareHorizontalPottsProblemsPfS_S_S_S_S_fjjj)
        .other          _Z30prepareHorizontalPottsProblemsPfS_S_S_S_S_fjjj,@"STO_CUDA_ENTRY STV_DEFAULT"
_Z30prepareHorizontalPottsProblemsPfS_S_S_S_S_fjjj:
.text._Z30prepareHorizontalPottsProblemsPfS_S_S_S_S_fjjj:
        /* <DEDUP_REMOVED lines=52> */
[----:B------:R-:W-:Y:S05]  /*0340*/  CALL.REL.NOINC `($__internal_3_$__cuda_sm3x_div_rn_noftz_f32_slowpath) ;  /* 0x0000000000187944 */ /* 0x000fea0003c00000 */
[----:B------:R-:W-:-:S07]  /*0350*/  IMAD.MOV.U32 R15, RZ, RZ, R0 ;  /* 0x000000ffff0f7224 */ /* 0x000fce00078e0000 */
.L_x_128:
[----:B------:R-:W-:Y:S05]  /*0360*/  BSYNC.RECONVERGENT B0 ;  /* 0x0000000000007941 */ /* 0x000fea0003800200 */
.L_x_127:
[----:B------:R-:W0:Y:S02]  /*0370*/  LDC.64 R2, c[0x0][0x388] ;  /* 0x0000e200ff027b82 */ /* 0x000e240000000a00 */
[----:B0-----:R-:W-:-:S05]  /*0380*/  IMAD.WIDE.U32 R2, R5, 0x4, R2 ;  /* 0x0000000405027825 */ /* 0x001fca00078e0002 */
[----:B------:R-:W-:Y:S01]  /*0390*/  STG.E desc[UR4][R2.64], R15 ;  /* 0x0000000f02007986 */ /* 0x000fe2000c101904 */
[----:B------:R-:W-:Y:S05]  /*03a0*/  EXIT ;  /* 0x000000000000794d */ /* 0x000fea0003800000 */
        .weak           $__internal_3_$__cuda_sm3x_div_rn_noftz_f32_slowpath
        .type           $__internal_3_$__cuda_sm3x_div_rn_noftz_f32_slowpath,@function
        .size           $__internal_3_$__cuda_sm3x_div_rn_noftz_f32_slowpath,(.L_x_148 - $__internal_3_$__cuda_sm3x_div_rn_noftz_f32_slowpath)
$__internal_3_$__cuda_sm3x_div_rn_noftz_f32_slowpath:
        /* <DEDUP_REMOVED lines=36> */
.L_x_130:
        /* <DEDUP_REMOVED lines=51> */
.L_x_137:
[----:B------:R-:W-:-:S04]  /*0920*/  LOP3.LUT R0, R0, 0x80000000, RZ, 0xc0, !PT ;  /* 0x8000000000007812 */ /* 0x000fc800078ec0ff */
[----:B------:R-:W-:Y:S01]  /*0930*/  LOP3.LUT R0, R0, 0x7f800000, RZ, 0xfc, !PT ;  /* 0x7f80000000007812 */ /* 0x000fe200078efcff */
[----:B------:R-:W-:Y:S06]  /*0940*/  BRA `(.L_x_138) ;  /* 0x0000000000047947 */ /* 0x000fec0003800000 */
.L_x_136:
[----:B------:R-:W-:-:S07]  /*0950*/  IMAD R0, R7, 0x800000, R0 ;  /* 0x0080000007007824 */ /* 0x000fce00078e0200 */
.L_x_138:
[----:B------:R-:W-:Y:S05]  /*0960*/  BSYNC.RECONVERGENT B2 ;  /* 0x0000000000027941 */ /* 0x000fea0003800200 */
.L_x_135:
[----:B------:R-:W-:Y:S05]  /*0970*/  BRA `(.L_x_139) ;  /* 0x0000000000207947 */ /* 0x000fea0003800000 */
.L_x_134:
[----:B------:R-:W-:-:S04]  /*0980*/  LOP3.LUT R0, R9, 0x80000000, R7, 0x48, !PT ;  /* 0x8000000009007812 */ /* 0x000fc800078e4807 */
[----:B------:R-:W-:Y:S01]  /*0990*/  LOP3.LUT R0, R0, 0x7f800000, RZ, 0xfc, !PT ;  /* 0x7f80000000007812 */ /* 0x000fe200078efcff */
[----:B------:R-:W-:Y:S06]  /*09a0*/  BRA `(.L_x_139) ;  /* 0x0000000000147947 */ /* 0x000fec0003800000 */
.L_x_133:
[----:B------:R-:W-:Y:S01]  /*09b0*/  LOP3.LUT R0, R9, 0x80000000, R7, 0x48, !PT ;  /* 0x8000000009007812 */ /* 0x000fe200078e4807 */
[----:B------:R-:W-:Y:S06]  /*09c0*/  BRA `(.L_x_139) ;  /* 0x00000000000c7947 */ /* 0x000fec0003800000 */
.L_x_132:
[----:B------:R-:W0:Y:S01]  /*09d0*/  MUFU.RSQ R0, -QNAN ;  /* 0xffc0000000007908 */ /* 0x000e220000001400 */
[----:B------:R-:W-:Y:S05]  /*09e0*/  BRA `(.L_x_139) ;  /* 0x0000000000047947 */ /* 0x000fea0003800000 */
.L_x_131:
[----:B------:R-:W-:-:S07]  /*09f0*/  FADD.FTZ R0, R0, R3 ;  /* 0x0000000300007221 */ /* 0x000fce0000010000 */
.L_x_139:
[----:B------:R-:W-:Y:S05]  /*0a00*/  BSYNC.RECONVERGENT B1 ;  /* 0x0000000000017941 */ /* 0x000fea0003800200 */
.L_x_129:
[----:B------:R-:W-:-:S04]  /*0a10*/  IMAD.MOV.U32 R3, RZ, RZ, 0x0 ;  /* 0x00000000ff037424 */ /* 0x000fc800078e00ff */
[----:B0-----:R-:W-:Y:S05]  /*0a20*/  RET.REL.NODEC R2 `(_Z30prepareHorizontalPottsProblemsPfS_S_S_S_S_fjjj) ;  /* 0xfffffff402747950 */ /* 0x001fea0003c3ffff */
.L_x_140:
        /* <DEDUP_REMOVED lines=13> */
.L_x_148:


//--------------------- .text._Z24updateWeightsPrimeKernelPfS_jjf --------------------------
	.section	.text._Z24updateWeightsPrimeKernelPfS_jjf,"ax",@progbits
	.align	128
        .global         _Z24updateWeightsPrimeKernelPfS_jjf
        .type           _Z24updateWeightsPrimeKernelPfS_jjf,@function
        .size           _Z24updateWeightsPrimeKernelPfS_jjf,(.L_x_154 - _Z24updateWeightsPrimeKernelPfS_jjf)
        .other          _Z24updateWeightsPrimeKernelPfS_jjf,@"STO_CUDA_ENTRY STV_DEFAULT"
_Z24updateWeightsPrimeKernelPfS_jjf:
.text._Z24updateWeightsPrimeKernelPfS_jjf:
        /* <DEDUP_REMOVED lines=8> */
[----:B0-----:R-:W-:-:S05]  /*0080*/  IMAD R5, R2, UR5, R5 ;  /* 0x0000000502057c24 */ /* 0x001fca000f8e0205 */
[----:B--2---:R-:W-:Y:S01]  /*0090*/  ISETP.GE.U32.AND P0, PT, R5, UR7, PT ;  /* 0x0000000705007c0c */ /* 0x004fe2000bf06070 */
[----:B-1----:R-:W-:-:S05]  /*00a0*/  IMAD R0, R3, UR4, R0 ;  /* 0x0000000403007c24 */ /* 0x002fca000f8e0200 */
[----:B------:R-:W-:-:S13]  /*00b0*/  ISETP.GE.U32.OR P0, PT, R0, UR6, P0 ;  /* 0x0000000600007c0c */ /* 0x000fda0008706470 */
[----:B------:R-:W-:Y:S05]  /*00c0*/  @P0 EXIT ;  /* 0x000000000000094d */ /* 0x000fea0003800000 */
[----:B------:R-:W0:Y:S01]  /*00d0*/  LDC.64 R2, c[0x0][0x388] ;  /* 0x0000e200ff027b82 */ /* 0x000e220000000a00 */
[----:B------:R-:W1:Y:S01]  /*00e0*/  LDCU.64 UR4, c[0x0][0x358] ;  /* 0x00006b00ff0477ac */ /* 0x000e620008000a00 */
[----:B------:R-:W-:Y:S01]  /*00f0*/  IMAD R7, R5, UR6, R0 ;  /* 0x0000000605077c24 */ /* 0x000fe2000f8e0200 */
[----:B------:R-:W2:Y:S05]  /*0100*/  LDCU UR7, c[0x0][0x398] ;  /* 0x00007300ff0777ac */ /* 0x000eaa0008000800 */
[----:B------:R-:W3:Y:S01]  /*0110*/  LDC.64 R4, c[0x0][0x380] ;  /* 0x0000e000ff047b82 */ /* 0x000ee20000000a00 */
[----:B0-----:R-:W-:-:S06]  /*0120*/  IMAD.WIDE.U32 R2, R7, 0x4, R2 ;  /* 0x0000000407027825 */ /* 0x001fcc00078e0002 */
[----:B-1----:R-:W2:Y:S01]  /*0130*/  LDG.E R2, desc[UR4][R2.64] ;  /* 0x0000000402027981 */ /* 0x002ea2000c1e1900 */
[----:B---3--:R-:W-:-:S04]  /*0140*/  IMAD.WIDE.U32 R4, R7, 0x4, R4 ;  /* 0x0000000407047825 */ /* 0x008fc800078e0004 */
[----:B--2---:R-:W-:-:S05]  /*0150*/  FADD R7, R2, UR7 ;  /* 0x0000000702077e21 */ /* 0x004fca0008000000 */
[----:B------:R-:W-:Y:S01]  /*0160*/  STG.E desc[UR4][R4.64], R7 ;  /* 0x0000000704007986 */ /* 0x000fe2000c101904 */
[----:B------:R-:W-:Y:S05]  /*0170*/  EXIT ;  /* 0x000000000000794d */ /* 0x000fea0003800000 */
.L_x_141:
        /* <DEDUP_REMOVED lines=16> */
.L_x_154:


//--------------------- .text._Z16setWeightsKernelPfjj --------------------------
	.section	.text._Z16setWeightsKernelPfjj,"ax",@progbits
	.align	128
        .global         _Z16setWeightsKernelPfjj
        .type           _Z16setWeightsKernelPfjj,@function
        .size           _Z16setWeightsKernelPfjj,(.L_x_155 - _Z16setWeightsKernelPfjj)
        .other          _Z16setWeightsKernelPfjj,@"STO_CUDA_ENTRY STV_DEFAULT"
_Z16setWeightsKernelPfjj:
.text._Z16setWeightsKernelPfjj:
        /* <DEDUP_REMOVED lines=15> */
[----:B------:R-:W-:Y:S02]  /*00f0*/  IMAD R5, R5, UR6, R0 ;  /* 0x0000000605057c24 */ /* 0x000fe4000f8e0200 */
[----:B------:R-:W-:Y:S02]  /*0100*/  HFMA2 R7, -RZ, RZ, 1.875, 0 ;  /* 0x3f800000ff077431 */ /* 0x000fe400000001ff */
[----:B0-----:R-:W-:-:S05]  /*0110*/  IMAD.WIDE.U32 R2, R5, 0x4, R2 ;  /* 0x0000000405027825 */ /* 0x001fca00078e0002 */
[----:B-1----:R-:W-:Y:S01]  /*0120*/  STG.E desc[UR4][R2.64], R7 ;  /* 0x0000000702007986 */ /* 0x002fe2000c101904 */
[----:B------:R-:W-:Y:S05]  /*0130*/  EXIT ;  /* 0x000000000000794d */ /* 0x000fea0003800000 */
.L_x_142:
        /* <DEDUP_REMOVED lines=12> */
.L_x_155:


//--------------------- .text._Z16printArrayKernelPfjj --------------------------
	.section	.text._Z16printArrayKernelPfjj,"ax",@progbits
	.align	128
        .global         _Z16printArrayKernelPfjj
        .type           _Z16printArrayKernelPfjj,@function
        .size           _Z16printArrayKernelPfjj,(.L_x_156 - _Z16printArrayKernelPfjj)
        .other          _Z16printArrayKernelPfjj,@"STO_CUDA_ENTRY STV_DEFAULT"
_Z16printArrayKernelPfjj:
.text._Z16printArrayKernelPfjj:
[----:B------:R-:W0:Y:S01]  /*0000*/  LDC R1, c[0x0][0x37c] ;  /* 0x0000df00ff017b82 */ /* 0x000e220000000800 */
[----:B------:R-:W1:Y:S01]  /*0010*/  S2R R5, SR_TID.Y ;  /* 0x0000000000057919 */ /* 0x000e620000002200 */
[----:B------:R-:W2:Y:S01]  /*0020*/  LDCU UR5, c[0x0][0x2fc] ;  /* 0x00005f80ff0577ac */ /* 0x000ea20008000800 */
[----:B0-----:R-:W-:Y:S01]  /*0030*/  VIADD R1, R1, 0xfffffff0 ;  /* 0xfffffff001017836 */ /* 0x001fe20000000000 */
[----:B------:R-:W1:Y:S01]  /*0040*/  S2R R2, SR_CTAID.Y ;  /* 0x0000000000027919 */ /* 0x000e620000002600 */
[----:B------:R-:W0:Y:S01]  /*0050*/  LDCU UR6, c[0x0][0x360] ;  /* 0x00006c00ff0677ac */ /* 0x000e220008000800 */
[----:B------:R-:W0:Y:S01]  /*0060*/  S2R R0, SR_TID.X ;  /* 0x0000000000007919 */ /* 0x000e220000002100 */
[----:B------:R-:W1:Y:S01]  /*0070*/  LDCU UR7, c[0x0][0x364] ;  /* 0x00006c80ff0777ac */ /* 0x000e620008000800 */
[----:B------:R-:W0:Y:S01]  /*0080*/  S2R R3, SR_CTAID.X ;  /* 0x0000000000037919 */ /* 0x000e220000002500 */
[----:B------:R-:W3:Y:S01]  /*0090*/  LDCU.64 UR8, c[0x0][0x388] ;  /* 0x00007100ff0877ac */ /* 0x000ee20008000a00 */
[----:B------:R-:W4:Y:S02]  /*00a0*/  LDCU UR4, c[0x0][0x2f8] ;  /* 0x00005f00ff0477ac */ /* 0x000f240008000800 */
[----:B----4-:R-:W-:Y:S01]  /*00b0*/  IADD3 R6, P1, PT, R1, UR4, RZ ;  /* 0x0000000401067c10 */ /* 0x010fe2000ff3e0ff */
[----:B-1----:R-:W-:-:S04]  /*00c0*/  IMAD R5, R2, UR7, R5 ;  /* 0x0000000702057c24 */ /* 0x002fc8000f8e0205 */
[----:B--2---:R-:W-:Y:S01]  /*00d0*/  IMAD.X R7, RZ, RZ, UR5, P1 ;  /* 0x00000005ff077e24 */ /* 0x004fe200088e06ff */
[----:B---3--:R-:W-:Y:S01]  /*00e0*/  ISETP.GE.U32.AND P0, PT, R5, UR9, PT ;  /* 0x0000000905007c0c */ /* 0x008fe2000bf06070 */
[----:B0-----:R-:W-:-:S05]  /*00f0*/  IMAD R0, R3, UR6, R0 ;  /* 0x0000000603007c24 */ /* 0x001fca000f8e0200 */
[----:B------:R-:W-:-:S13]  /*0100*/  ISETP.GE.U32.OR P0, PT, R0, UR8, P0 ;  /* 0x0000000800007c0c */ /* 0x000fda0008706470 */
[----:B------:R-:W-:Y:S05]  /*0110*/  @P0 EXIT ;  /* 0x000000000000094d */ /* 0x000fea0003800000 */
[----:B------:R-:W0:Y:S01]  /*0120*/  LDC.64 R2, c[0x0][0x380] ;  /* 0x0000e000ff027b82 */ /* 0x000e220000000a00 */
[----:B------:R-:W1:Y:S01]  /*0130*/  LDCU.64 UR4, c[0x0][0x358] ;  /* 0x00006b00ff0477ac */ /* 0x000e620008000a00 */
[----:B------:R-:W-:-:S04]  /*0140*/  IMAD R0, R5, UR8, R0 ;  /* 0x0000000805007c24 */ /* 0x000fc8000f8e0200 */
[----:B0-----:R-:W-:-:S06]  /*0150*/  IMAD.WIDE.U32 R2, R0, 0x4, R2 ;  /* 0x0000000400027825 */ /* 0x001fcc00078e0002 */
[----:B-1----:R-:W2:Y:S02]  /*0160*/  LDG.E R2, desc[UR4][R2.64] ;  /* 0x0000000402027981 */ /* 0x002ea4000c1e1900 */
[----:B--2---:R-:W-:-:S13]  /*0170*/  FSETP.NEU.AND P0, PT, R2, RZ, PT ;  /* 0x000000ff0200720b */ /* 0x004fda0003f0d000 */
[----:B------:R-:W-:Y:S05]  /*0180*/  @!P0 EXIT ;  /* 0x000000000000894d */ /* 0x000fea0003800000 */
[----:B------:R-:W0:Y:S01]  /*0190*/  F2F.F64.F32 R2, R2 ;  /* 0x0000000200027310 */ /* 0x000e220000201800 */
[----:B------:R-:W-:Y:S01]  /*01a0*/  MOV R8, 0x8 ;  /* 0x0000000800087802 */ /* 0x000fe20000000f00 */
[----:B------:R1:W-:Y:S01]  /*01b0*/  STL [R1], R0 ;  /* 0x0000000001007387 */ /* 0x0003e20000100800 */
[----:B------:R-:W2:Y:S04]  /*01c0*/  LDCU.64 UR4, c[0x4][URZ] ;  /* 0x01000000ff0477ac */ /* 0x000ea80008000a00 */
[----:B------:R-:W3:Y:S01]  /*01d0*/  LDC.64 R8, c[0x4][R8] ;  /* 0x0100000008087b82 */ /* 0x000ee20000000a00 */
[----:B0-----:R1:W-:Y:S01]  /*01e0*/  STL.64 [R1+0x8], R2 ;  /* 0x0000080201007387 */ /* 0x0013e20000100a00 */
[----:B--2---:R-:W-:Y:S01]  /*01f0*/  MOV R4, UR4 ;  /* 0x0000000400047c02 */ /* 0x004fe20008000f00 */
[----:B------:R-:W-:-:S07]  /*0200*/  IMAD.U32 R5, RZ, RZ, UR5 ;  /* 0x00000005ff057e24 */ /* 0x000fce000f8e00ff */
[----:B------:R-:W-:-:S07]  /*0210*/  LEPC R20, `(.L_x_143) ;  /* 0x000000001014794e */ /* 0x000fce0000000000 */
[----:B-1-3--:R-:W-:Y:S05]  /*0220*/  CALL.ABS.NOINC R8 ;  /* 0x0000000008007343 */ /* 0x00afea0003c00000 */
.L_x_143:
[----:B------:R-:W-:Y:S05]  /*0230*/  EXIT ;  /* 0x000000000000794d */ /* 0x000fea0003800000 */
.L_x_144:
        /* <DEDUP_REMOVED lines=12> */
.L_x_156:


//--------------------- .nv.global.init           --------------------------
	.section	.nv.global.init,"aw",@progbits
.nv.global.init:
	.type		$str,@object
	.size		$str,(.L_0 - $str)
$str:
        /*0000*/ 	.byte	0x49, 0x6e, 0x64, 0x65, 0x78, 0x3a, 0x20, 0x25, 0x64, 0x2c, 0x20, 0x56, 0x61, 0x6c, 0x75, 0x65
        /*0010*/ 	.byte	0x3a, 0x20, 0x25, 0x66, 0x0a, 0x00
.L_0:


//--------------------- .nv.shared.reserved.0     --------------------------
	.section	.nv.shared.reserved.0,"aw",@nobits
	.weak		__nv_reservedSMEM_offset_0_alias
	.size		__nv_reservedSMEM_offset_0_alias, 0, 64
	.other		__nv_reservedSMEM_offset_0_alias,@"STO_CUDA_RESERVED_SHARED STV_DEFAULT"
__nv_reservedSMEM_offset_0_alias:
	.zero		0
	.zero		64


//--------------------- .nv.constant0._Z30applyVerticalPottsSolverKernelPfS_PjS_S_S_S_fjjj --------------------------
	.section	.nv.constant0._Z30applyVerticalPottsSolverKernelPfS_PjS_S_S_S_fjjj,"a",@progbits
	.sectionflags	@""
	.align	4
.nv.constant0._Z30applyVerticalPottsSolverKernelPfS_PjS_S_S_S_fjjj:
	.zero		968


//--------------------- .nv.constant0._Z32applyHorizontalPottsSolverKernelPfS_PjS_S_S_S_fjjj --------------------------
	.section	.nv.constant0._Z32applyHorizontalPottsSolverKernelPfS_PjS_S_S_S_fjjj,"a",@progbits
	.sectionflags	@""
	.align	4
.nv.constant0._Z32applyHorizontalPottsSolverKernelPfS_PjS_S_S_S_fjjj:
	.zero		968


//--------------------- .nv.constant0._Z30updateLagrangeMultiplierKernelPfS_S_S_fjjj --------------------------
	.section	.nv.constant0._Z30updateLagrangeMultiplierKernelPfS_S_S_fjjj,"a",@progbits
	.sectionflags	@""
	.align	4
.nv.constant0._Z30updateLagrangeMultiplierKernelPfS_S_S_fjjj:
	.zero		944


//--------------------- .nv.constant0._Z28prepareVerticalPottsProblemsPfS_S_S_S_S_fjjj --------------------------
	.section	.nv.constant0._Z28prepareVerticalPottsProblemsPfS_S_S_S_S_fjjj,"a",@progbits
	.sectionflags	@""
	.align	4
.nv.constant0._Z28prepareVerticalPottsProblemsPfS_S_S_S_S_fjjj:
	.zero		960


//--------------------- .nv.constant0._Z30prepareHorizontalPottsProblemsPfS_S_S_S_S_fjjj --------------------------
	.section	.nv.constant0._Z30prepareHorizontalPottsProblemsPfS_S_S_S_S_fjjj,"a",@progbits
	.sectionflags	@""
	.align	4
.nv.constant0._Z30prepareHorizontalPottsProblemsPfS_S_S_S_S_fjjj:
	.zero		960


//--------------------- .nv.constant0._Z24updateWeightsPrimeKernelPfS_jjf --------------------------
	.section	.nv.constant0._Z24updateWeightsPrimeKernelPfS_jjf,"a",@progbits
	.sectionflags	@""
	.align	4
.nv.constant0._Z24updateWeightsPrimeKernelPfS_jjf:
	.zero		924


//--------------------- .nv.constant0._Z16setWeightsKernelPfjj --------------------------
	.section	.nv.constant0._Z16setWeightsKernelPfjj,"a",@progbits
	.sectionflags	@""
	.align	4
.nv.constant0._Z16setWeightsKernelPfjj:
	.zero		912


//--------------------- .nv.constant0._Z16printArrayKernelPfjj --------------------------
	.section	.nv.constant0._Z16printArrayKernelPfjj,"a",@progbits
	.sectionflags	@""
	.align	4
.nv.constant0._Z16printArrayKernelPfjj:
	.zero		912


//--------------------- SYMBOLS --------------------------

	.type		.nv.reservedSmem.offset0,@object
	.size		.nv.reservedSmem.offset0,0x4
	.type		vprintf,@function
